//
// Generated by NVIDIA NVVM Compiler
//
// Compiler Build ID: CL-36424714
// Cuda compilation tools, release 13.0, V13.0.88
// Based on NVVM 20.0.0
//

.version 9.0
.target sm_100
.address_size 64

	// .globl	_Z10rsa_kernelPKyPyyym

.visible .entry _Z10rsa_kernelPKyPyyym(
	.param .u64 .ptr .align 1 _Z10rsa_kernelPKyPyyym_param_0,
	.param .u64 .ptr .align 1 _Z10rsa_kernelPKyPyyym_param_1,
	.param .u64 _Z10rsa_kernelPKyPyyym_param_2,
	.param .u64 _Z10rsa_kernelPKyPyyym_param_3,
	.param .u64 _Z10rsa_kernelPKyPyyym_param_4
)
{
	.reg .pred 	%p<39>;
	.reg .b16 	%rs<7>;
	.reg .b32 	%r<496>;
	.reg .b32 	%f<4>;
	.reg .b64 	%rd<69>;

	ld.param.u64 	%rd15, [_Z10rsa_kernelPKyPyyym_param_0];
	ld.param.u64 	%rd66, [_Z10rsa_kernelPKyPyyym_param_2];
	ld.param.u64 	%rd18, [_Z10rsa_kernelPKyPyyym_param_3];
	ld.param.u32 	%r96, [_Z10rsa_kernelPKyPyyym_param_4];
	mov.u32 	%r97, %ctaid.x;
	mov.u32 	%r98, %ntid.x;
	mov.u32 	%r99, %tid.x;
	mad.lo.s32 	%r1, %r97, %r98, %r99;
	setp.ge.s32 	%p5, %r1, %r96;
	@%p5 bra 	$L__BB0_26;
	cvta.to.global.u64 	%rd19, %rd15;
	mul.wide.s32 	%rd20, %r1, 8;
	add.s64 	%rd21, %rd19, %rd20;
	ld.global.u64 	%rd1, [%rd21];
	or.b64  	%rd22, %rd1, %rd18;
	and.b64  	%rd23, %rd22, -4294967296;
	setp.ne.s64 	%p6, %rd23, 0;
	@%p6 bra 	$L__BB0_3;
	cvt.u32.u64 	%r100, %rd18;
	cvt.u32.u64 	%r101, %rd1;
	rem.u32 	%r102, %r101, %r100;
	cvt.u64.u32 	%rd65, %r102;
	bra.uni 	$L__BB0_4;
$L__BB0_3:
	rem.u64 	%rd65, %rd1, %rd18;
$L__BB0_4:
	setp.eq.s64 	%p7, %rd66, 0;
	mov.b64 	%rd67, 1;
	@%p7 bra 	$L__BB0_25;
	shr.u64 	%rd26, %rd18, 32;
	setp.lt.u64 	%p8, %rd18, 4294967296;
	selp.b64 	%rd27, %rd18, %rd26, %p8;
	cvt.u32.u64 	%r103, %rd27;
	max.u64 	%rd28, %rd18, 4294967296;
	cvt.u32.u64 	%r104, %rd28;
	selp.b32 	%r105, 96, 64, %p8;
	setp.eq.s64 	%p9, %rd27, 0;
	clz.b32 	%r106, %r103;
	selp.b32 	%r2, 32, %r106, %p9;
	add.s32 	%r3, %r2, %r105;
	shf.l.wrap.b32 	%r4, %r104, %r103, %r2;
	and.b32  	%r5, %r2, 31;
	shl.b32 	%r107, %r104, %r5;
	neg.s32 	%r108, %r4;
	cvt.u64.u32 	%rd29, %r108;
	shl.b64 	%rd5, %rd29, 32;
	cvt.u64.u32 	%rd6, %r107;
	mov.b32 	%r109, 17185;
	mov.b32 	%r110, 63;
	prmt.b32 	%r111, %r4, %r110, %r109;
	mov.b32 	%f1, %r111;
	cvt.u16.u32 	%rs2, %r3;
	and.b16  	%rs1, %rs2, 32;
	mov.b64 	%rd67, 1;
	rcp.approx.f32 	%f3, %f1;
	and.b16  	%rs6, %rs2, 64;
$L__BB0_6:
	and.b64  	%rd30, %rd66, 1;
	setp.eq.b64 	%p10, %rd30, 1;
	not.pred 	%p11, %p10;
	@%p11 bra 	$L__BB0_16;
	cvt.u32.u64 	%r144, %rd6;
	mul.lo.s64 	%rd31, %rd67, %rd65;
	cvt.u32.u64 	%r152, %rd31;
	{ .reg .b32 tmp; mov.b64 {tmp, %r153}, %rd31; }
	mul.hi.u64 	%rd32, %rd67, %rd65;
	cvt.u32.u64 	%r154, %rd32;
	{ .reg .b32 tmp; mov.b64 {tmp, %r155}, %rd32; }
	shl.b32 	%r465, %r152, %r5;
	shf.l.wrap.b32 	%r464, %r152, %r153, %r2;
	shf.l.wrap.b32 	%r463, %r153, %r154, %r2;
	shf.l.wrap.b32 	%r462, %r154, %r155, %r2;
	mov.b32 	%r460, 0;
	shf.l.wrap.b32 	%r461, %r155, %r460, %r2;
	mov.b32 	%r156, %f3;
	shl.b32 	%r157, %r156, 9;
	add.s32 	%r113, %r157, -512;
	mul.hi.u32 	%r158, %r113, %r144;
	cvt.u64.u32 	%rd33, %r158;
	mul.wide.u32 	%rd34, %r113, %r4;
	add.s64 	%rd35, %rd6, %rd33;
	add.s64 	%rd36, %rd35, %rd34;
	sub.s64 	%rd37, %rd5, %rd36;
	cvt.u32.u64 	%r129, %rd37;
	{ .reg .b32 tmp; mov.b64 {tmp, %r132}, %rd37; }
	setp.gt.s64 	%p12, %rd37, -1;
	selp.b32 	%r138, %r113, 0, %p12;
	shr.u64 	%rd38, %rd37, 63;
	cvt.u32.u64 	%r159, %rd38;
	xor.b32  	%r141, %r159, 1;
	mov.b32 	%r115, -2147483648;
	// begin inline asm
	mad.hi.cc.u32 %r112,%r113,%r129,%r115;
	// end inline asm
	// begin inline asm
	addc.u32 %r116,%r460,%r460;
	// end inline asm
	// begin inline asm
	mad.lo.cc.u32 %r119,%r113,%r132,%r112;
	// end inline asm
	// begin inline asm
	madc.hi.u32 %r123,%r113,%r132,%r116;
	// end inline asm
	// begin inline asm
	add.cc.u32 %r127,%r119,%r129;
	// end inline asm
	// begin inline asm
	addc.cc.u32 %r130,%r123,%r132;
	// end inline asm
	// begin inline asm
	addc.u32 %r133,%r460,%r460;
	// end inline asm
	// begin inline asm
	add.cc.u32 %r136,%r130,%r138;
	// end inline asm
	// begin inline asm
	addc.u32 %r139,%r133,%r141;
	// end inline asm
	setp.eq.s32 	%p13, %r139, 2;
	selp.b32 	%r160, -1, %r136, %p13;
	mul.hi.u32 	%r161, %r160, %r144;
	cvt.u64.u32 	%rd39, %r161;
	mul.wide.u32 	%rd40, %r160, %r4;
	add.s64 	%rd41, %rd40, %rd39;
	cvt.u32.u64 	%r143, %rd41;
	{ .reg .b32 tmp; mov.b64 {tmp, %r146}, %rd41; }
	// begin inline asm
	add.cc.u32 %r142,%r143,%r144;
	// end inline asm
	// begin inline asm
	addc.cc.u32 %r145,%r146,%r4;
	// end inline asm
	// begin inline asm
	addc.u32 %r148,%r460,%r460;
	// end inline asm
	setp.eq.s32 	%p14, %r148, 0;
	min.u32 	%r162, %r160, -2;
	add.s32 	%r163, %r162, 1;
	selp.b32 	%r11, %r163, %r160, %p14;
$L__BB0_8:
	.pragma "nounroll";
	// begin inline asm
	sub.cc.u32 %r164,%r463,%r144;
	// end inline asm
	// begin inline asm
	subc.cc.u32 %r167,%r462,%r4;
	// end inline asm
	mov.b32 	%r172, -2;
	// begin inline asm
	subc.u32 %r170,%r461,%r172;
	// end inline asm
	// begin inline asm
	mad.hi.u32 %r173,%r461,%r11,%r170;
	// end inline asm
	setp.lt.u32 	%p16, %r173, %r461;
	selp.b32 	%r470, -1, %r173, %p16;
	mov.b32 	%r204, 0;
	// begin inline asm
	mad.lo.cc.u32 %r177,%r470,%r144,%r204;
	// end inline asm
	// begin inline asm
	madc.hi.u32 %r181,%r470,%r144,%r204;
	// end inline asm
	// begin inline asm
	mad.lo.cc.u32 %r185,%r470,%r4,%r181;
	// end inline asm
	// begin inline asm
	madc.hi.u32 %r189,%r470,%r4,%r204;
	// end inline asm
	// begin inline asm
	sub.cc.u32 %r471,%r463,%r177;
	// end inline asm
	// begin inline asm
	subc.cc.u32 %r472,%r462,%r185;
	// end inline asm
	// begin inline asm
	subc.cc.u32 %r473,%r461,%r189;
	// end inline asm
	// begin inline asm
	addc.u32 %r202,%r204,%r204;
	// end inline asm
	setp.ne.s32 	%p17, %r202, 0;
	mov.pred 	%p37, 0;
	@%p17 bra 	$L__BB0_10;
	// begin inline asm
	add.cc.u32 %r471,%r471,%r144;
	// end inline asm
	// begin inline asm
	addc.cc.u32 %r472,%r472,%r4;
	// end inline asm
	mov.b32 	%r216, 0;
	// begin inline asm
	addc.cc.u32 %r473,%r473,%r216;
	// end inline asm
	// begin inline asm
	addc.u32 %r214,%r216,%r216;
	// end inline asm
	add.s32 	%r470, %r470, -1;
	setp.eq.s32 	%p37, %r214, 0;
$L__BB0_10:
	not.pred 	%p18, %p37;
	@%p18 bra 	$L__BB0_12;
	// begin inline asm
	add.cc.u32 %r471,%r471,%r144;
	// end inline asm
	// begin inline asm
	addc.cc.u32 %r472,%r472,%r4;
	// end inline asm
	mov.b32 	%r225, 0;
	// begin inline asm
	addc.u32 %r473,%r473,%r225;
	// end inline asm
	add.s32 	%r470, %r470, -1;
$L__BB0_12:
	mov.b32 	%r259, 0;
	// begin inline asm
	mad.lo.cc.u32 %r226,%r470,%r259,%r259;
	// end inline asm
	// begin inline asm
	madc.hi.u32 %r230,%r470,%r259,%r259;
	// end inline asm
	// begin inline asm
	mad.lo.cc.u32 %r234,%r470,%r259,%r230;
	// end inline asm
	// begin inline asm
	madc.hi.u32 %r238,%r470,%r259,%r259;
	// end inline asm
	// begin inline asm
	sub.cc.u32 %r474,%r465,%r226;
	// end inline asm
	// begin inline asm
	subc.cc.u32 %r463,%r464,%r234;
	// end inline asm
	// begin inline asm
	subc.cc.u32 %r462,%r471,%r238;
	// end inline asm
	// begin inline asm
	subc.cc.u32 %r461,%r472,%r259;
	// end inline asm
	// begin inline asm
	subc.cc.u32 %r254,%r473,%r259;
	// end inline asm
	// begin inline asm
	subc.u32 %r257,%r259,%r259;
	// end inline asm
	setp.ne.s32 	%p19, %r257, -1;
	@%p19 bra 	$L__BB0_14;
	mov.b32 	%r265, 0;
	// begin inline asm
	add.cc.u32 %r474,%r474,%r265;
	// end inline asm
	// begin inline asm
	addc.cc.u32 %r463,%r463,%r265;
	// end inline asm
	// begin inline asm
	addc.cc.u32 %r462,%r462,%r144;
	// end inline asm
	// begin inline asm
	addc.u32 %r461,%r461,%r4;
	// end inline asm
$L__BB0_14:
	add.s32 	%r460, %r460, 32;
	setp.le.u32 	%p20, %r460, %r3;
	mov.b32 	%r465, 0;
	mov.u32 	%r464, %r474;
	@%p20 bra 	$L__BB0_8;
	setp.eq.s32 	%p21, %r3, 128;
	setp.eq.s16 	%p22, %rs6, 0;
	setp.eq.s16 	%p23, %rs1, 0;
	shf.r.wrap.b32 	%r273, %r474, %r463, %r2;
	shf.r.wrap.b32 	%r274, %r463, %r462, %r2;
	shf.r.wrap.b32 	%r275, %r462, %r461, %r2;
	mov.b32 	%r276, 0;
	shf.r.wrap.b32 	%r277, %r461, %r276, %r2;
	selp.b32 	%r278, %r273, %r274, %p23;
	selp.b32 	%r279, %r274, %r275, %p23;
	selp.b32 	%r280, %r275, %r277, %p23;
	selp.b32 	%r281, %r277, 0, %p23;
	selp.b32 	%r282, %r278, %r280, %p22;
	selp.b32 	%r283, %r279, %r281, %p22;
	selp.b32 	%r284, -1, %r283, %p21;
	selp.b32 	%r285, -1, %r282, %p21;
	cvt.u64.u32 	%rd42, %r284;
	shl.b64 	%rd43, %rd42, 32;
	cvt.u64.u32 	%rd44, %r285;
	or.b64  	%rd67, %rd43, %rd44;
$L__BB0_16:
	cvt.u32.u64 	%r318, %rd6;
	mul.lo.s64 	%rd45, %rd65, %rd65;
	cvt.u32.u64 	%r326, %rd45;
	{ .reg .b32 tmp; mov.b64 {tmp, %r327}, %rd45; }
	mul.hi.u64 	%rd46, %rd65, %rd65;
	cvt.u32.u64 	%r328, %rd46;
	{ .reg .b32 tmp; mov.b64 {tmp, %r329}, %rd46; }
	shl.b32 	%r483, %r326, %r5;
	shf.l.wrap.b32 	%r482, %r326, %r327, %r2;
	shf.l.wrap.b32 	%r481, %r327, %r328, %r2;
	shf.l.wrap.b32 	%r480, %r328, %r329, %r2;
	mov.b32 	%r478, 0;
	shf.l.wrap.b32 	%r479, %r329, %r478, %r2;
	mov.b32 	%r330, %f3;
	shl.b32 	%r331, %r330, 9;
	add.s32 	%r287, %r331, -512;
	mul.hi.u32 	%r332, %r287, %r318;
	cvt.u64.u32 	%rd47, %r332;
	mul.wide.u32 	%rd48, %r287, %r4;
	add.s64 	%rd49, %rd6, %rd47;
	add.s64 	%rd50, %rd49, %rd48;
	sub.s64 	%rd51, %rd5, %rd50;
	cvt.u32.u64 	%r303, %rd51;
	{ .reg .b32 tmp; mov.b64 {tmp, %r306}, %rd51; }
	setp.gt.s64 	%p24, %rd51, -1;
	selp.b32 	%r312, %r287, 0, %p24;
	shr.u64 	%rd52, %rd51, 63;
	cvt.u32.u64 	%r333, %rd52;
	xor.b32  	%r315, %r333, 1;
	mov.b32 	%r289, -2147483648;
	// begin inline asm
	mad.hi.cc.u32 %r286,%r287,%r303,%r289;
	// end inline asm
	// begin inline asm
	addc.u32 %r290,%r478,%r478;
	// end inline asm
	// begin inline asm
	mad.lo.cc.u32 %r293,%r287,%r306,%r286;
	// end inline asm
	// begin inline asm
	madc.hi.u32 %r297,%r287,%r306,%r290;
	// end inline asm
	// begin inline asm
	add.cc.u32 %r301,%r293,%r303;
	// end inline asm
	// begin inline asm
	addc.cc.u32 %r304,%r297,%r306;
	// end inline asm
	// begin inline asm
	addc.u32 %r307,%r478,%r478;
	// end inline asm
	// begin inline asm
	add.cc.u32 %r310,%r304,%r312;
	// end inline asm
	// begin inline asm
	addc.u32 %r313,%r307,%r315;
	// end inline asm
	setp.eq.s32 	%p25, %r313, 2;
	selp.b32 	%r334, -1, %r310, %p25;
	mul.hi.u32 	%r335, %r334, %r318;
	cvt.u64.u32 	%rd53, %r335;
	mul.wide.u32 	%rd54, %r334, %r4;
	add.s64 	%rd55, %rd54, %rd53;
	cvt.u32.u64 	%r317, %rd55;
	{ .reg .b32 tmp; mov.b64 {tmp, %r320}, %rd55; }
	// begin inline asm
	add.cc.u32 %r316,%r317,%r318;
	// end inline asm
	// begin inline asm
	addc.cc.u32 %r319,%r320,%r4;
	// end inline asm
	// begin inline asm
	addc.u32 %r322,%r478,%r478;
	// end inline asm
	setp.eq.s32 	%p26, %r322, 0;
	min.u32 	%r336, %r334, -2;
	add.s32 	%r337, %r336, 1;
	selp.b32 	%r56, %r337, %r334, %p26;
$L__BB0_17:
	.pragma "nounroll";
	// begin inline asm
	sub.cc.u32 %r338,%r481,%r318;
	// end inline asm
	// begin inline asm
	subc.cc.u32 %r341,%r480,%r4;
	// end inline asm
	mov.b32 	%r346, -2;
	// begin inline asm
	subc.u32 %r344,%r479,%r346;
	// end inline asm
	// begin inline asm
	mad.hi.u32 %r347,%r479,%r56,%r344;
	// end inline asm
	setp.lt.u32 	%p28, %r347, %r479;
	selp.b32 	%r488, -1, %r347, %p28;
	mov.b32 	%r378, 0;
	// begin inline asm
	mad.lo.cc.u32 %r351,%r488,%r318,%r378;
	// end inline asm
	// begin inline asm
	madc.hi.u32 %r355,%r488,%r318,%r378;
	// end inline asm
	// begin inline asm
	mad.lo.cc.u32 %r359,%r488,%r4,%r355;
	// end inline asm
	// begin inline asm
	madc.hi.u32 %r363,%r488,%r4,%r378;
	// end inline asm
	// begin inline asm
	sub.cc.u32 %r489,%r481,%r351;
	// end inline asm
	// begin inline asm
	subc.cc.u32 %r490,%r480,%r359;
	// end inline asm
	// begin inline asm
	subc.cc.u32 %r491,%r479,%r363;
	// end inline asm
	// begin inline asm
	addc.u32 %r376,%r378,%r378;
	// end inline asm
	setp.ne.s32 	%p29, %r376, 0;
	mov.pred 	%p38, 0;
	@%p29 bra 	$L__BB0_19;
	// begin inline asm
	add.cc.u32 %r489,%r489,%r318;
	// end inline asm
	// begin inline asm
	addc.cc.u32 %r490,%r490,%r4;
	// end inline asm
	mov.b32 	%r390, 0;
	// begin inline asm
	addc.cc.u32 %r491,%r491,%r390;
	// end inline asm
	// begin inline asm
	addc.u32 %r388,%r390,%r390;
	// end inline asm
	add.s32 	%r488, %r488, -1;
	setp.eq.s32 	%p38, %r388, 0;
$L__BB0_19:
	not.pred 	%p30, %p38;
	@%p30 bra 	$L__BB0_21;
	// begin inline asm
	add.cc.u32 %r489,%r489,%r318;
	// end inline asm
	// begin inline asm
	addc.cc.u32 %r490,%r490,%r4;
	// end inline asm
	mov.b32 	%r399, 0;
	// begin inline asm
	addc.u32 %r491,%r491,%r399;
	// end inline asm
	add.s32 	%r488, %r488, -1;
$L__BB0_21:
	mov.b32 	%r433, 0;
	// begin inline asm
	mad.lo.cc.u32 %r400,%r488,%r433,%r433;
	// end inline asm
	// begin inline asm
	madc.hi.u32 %r404,%r488,%r433,%r433;
	// end inline asm
	// begin inline asm
	mad.lo.cc.u32 %r408,%r488,%r433,%r404;
	// end inline asm
	// begin inline asm
	madc.hi.u32 %r412,%r488,%r433,%r433;
	// end inline asm
	// begin inline asm
	sub.cc.u32 %r492,%r483,%r400;
	// end inline asm
	// begin inline asm
	subc.cc.u32 %r481,%r482,%r408;
	// end inline asm
	// begin inline asm
	subc.cc.u32 %r480,%r489,%r412;
	// end inline asm
	// begin inline asm
	subc.cc.u32 %r479,%r490,%r433;
	// end inline asm
	// begin inline asm
	subc.cc.u32 %r428,%r491,%r433;
	// end inline asm
	// begin inline asm
	subc.u32 %r431,%r433,%r433;
	// end inline asm
	setp.ne.s32 	%p31, %r431, -1;
	@%p31 bra 	$L__BB0_23;
	mov.b32 	%r439, 0;
	// begin inline asm
	add.cc.u32 %r492,%r492,%r439;
	// end inline asm
	// begin inline asm
	addc.cc.u32 %r481,%r481,%r439;
	// end inline asm
	// begin inline asm
	addc.cc.u32 %r480,%r480,%r318;
	// end inline asm
	// begin inline asm
	addc.u32 %r479,%r479,%r4;
	// end inline asm
$L__BB0_23:
	add.s32 	%r478, %r478, 32;
	setp.le.u32 	%p32, %r478, %r3;
	mov.b32 	%r483, 0;
	mov.u32 	%r482, %r492;
	@%p32 bra 	$L__BB0_17;
	setp.eq.s32 	%p33, %r3, 128;
	setp.eq.s16 	%p34, %rs6, 0;
	setp.eq.s16 	%p35, %rs1, 0;
	shf.r.wrap.b32 	%r447, %r492, %r481, %r2;
	shf.r.wrap.b32 	%r448, %r481, %r480, %r2;
	shf.r.wrap.b32 	%r449, %r480, %r479, %r2;
	mov.b32 	%r450, 0;
	shf.r.wrap.b32 	%r451, %r479, %r450, %r2;
	selp.b32 	%r452, %r447, %r448, %p35;
	selp.b32 	%r453, %r448, %r449, %p35;
	selp.b32 	%r454, %r449, %r451, %p35;
	selp.b32 	%r455, %r451, 0, %p35;
	selp.b32 	%r456, %r452, %r454, %p34;
	selp.b32 	%r457, %r453, %r455, %p34;
	selp.b32 	%r458, -1, %r457, %p33;
	selp.b32 	%r459, -1, %r456, %p33;
	cvt.u64.u32 	%rd56, %r458;
	shl.b64 	%rd57, %rd56, 32;
	cvt.u64.u32 	%rd58, %r459;
	or.b64  	%rd65, %rd57, %rd58;
	shr.u64 	%rd13, %rd66, 1;
	setp.gt.u64 	%p36, %rd66, 1;
	mov.u64 	%rd66, %rd13;
	@%p36 bra 	$L__BB0_6;
$L__BB0_25:
	ld.param.u64 	%rd62, [_Z10rsa_kernelPKyPyyym_param_1];
	cvta.to.global.u64 	%rd59, %rd62;
	mul.wide.s32 	%rd60, %r1, 8;
	add.s64 	%rd61, %rd59, %rd60;
	st.global.u64 	[%rd61], %rd67;
$L__BB0_26:
	ret;

}
	// .globl	_Z14rsa_kernel_offPKyPyyymm
.visible .entry _Z14rsa_kernel_offPKyPyyymm(
	.param .u64 .ptr .align 1 _Z14rsa_kernel_offPKyPyyymm_param_0,
	.param .u64 .ptr .align 1 _Z14rsa_kernel_offPKyPyyymm_param_1,
	.param .u64 _Z14rsa_kernel_offPKyPyyymm_param_2,
	.param .u64 _Z14rsa_kernel_offPKyPyyymm_param_3,
	.param .u64 _Z14rsa_kernel_offPKyPyyymm_param_4,
	.param .u64 _Z14rsa_kernel_offPKyPyyymm_param_5
)
{
	.reg .pred 	%p<39>;
	.reg .b16 	%rs<7>;
	.reg .b32 	%r<496>;
	.reg .b32 	%f<4>;
	.reg .b64 	%rd<72>;

	ld.param.u64 	%rd16, [_Z14rsa_kernel_offPKyPyyymm_param_0];
	ld.param.u64 	%rd69, [_Z14rsa_kernel_offPKyPyyymm_param_2];
	ld.param.u64 	%rd19, [_Z14rsa_kernel_offPKyPyyymm_param_3];
	ld.param.u64 	%rd20, [_Z14rsa_kernel_offPKyPyyymm_param_4];
	ld.param.u32 	%r95, [_Z14rsa_kernel_offPKyPyyymm_param_5];
	mov.u32 	%r96, %ctaid.x;
	mov.u32 	%r97, %ntid.x;
	mov.u32 	%r98, %tid.x;
	mad.lo.s32 	%r99, %r96, %r97, %r98;
	cvt.s64.s32 	%rd21, %r99;
	add.s64 	%rd1, %rd20, %rd21;
	setp.ge.s32 	%p5, %r99, %r95;
	@%p5 bra 	$L__BB1_26;
	cvta.to.global.u64 	%rd22, %rd16;
	shl.b64 	%rd23, %rd1, 3;
	add.s64 	%rd24, %rd22, %rd23;
	ld.global.u64 	%rd2, [%rd24];
	or.b64  	%rd25, %rd2, %rd19;
	and.b64  	%rd26, %rd25, -4294967296;
	setp.ne.s64 	%p6, %rd26, 0;
	@%p6 bra 	$L__BB1_3;
	cvt.u32.u64 	%r100, %rd19;
	cvt.u32.u64 	%r101, %rd2;
	rem.u32 	%r102, %r101, %r100;
	cvt.u64.u32 	%rd68, %r102;
	bra.uni 	$L__BB1_4;
$L__BB1_3:
	rem.u64 	%rd68, %rd2, %rd19;
$L__BB1_4:
	setp.eq.s64 	%p7, %rd69, 0;
	mov.b64 	%rd70, 1;
	@%p7 bra 	$L__BB1_25;
	shr.u64 	%rd29, %rd19, 32;
	setp.lt.u64 	%p8, %rd19, 4294967296;
	selp.b64 	%rd30, %rd19, %rd29, %p8;
	cvt.u32.u64 	%r103, %rd30;
	max.u64 	%rd31, %rd19, 4294967296;
	cvt.u32.u64 	%r104, %rd31;
	selp.b32 	%r105, 96, 64, %p8;
	setp.eq.s64 	%p9, %rd30, 0;
	clz.b32 	%r106, %r103;
	selp.b32 	%r1, 32, %r106, %p9;
	add.s32 	%r2, %r1, %r105;
	shf.l.wrap.b32 	%r3, %r104, %r103, %r1;
	and.b32  	%r4, %r1, 31;
	shl.b32 	%r107, %r104, %r4;
	neg.s32 	%r108, %r3;
	cvt.u64.u32 	%rd32, %r108;
	shl.b64 	%rd6, %rd32, 32;
	cvt.u64.u32 	%rd7, %r107;
	mov.b32 	%r109, 17185;
	mov.b32 	%r110, 63;
	prmt.b32 	%r111, %r3, %r110, %r109;
	mov.b32 	%f1, %r111;
	mov.b64 	%rd70, 1;
	rcp.approx.f32 	%f3, %f1;
	cvt.u16.u32 	%rs4, %r2;
	and.b16  	%rs5, %rs4, 64;
	and.b16  	%rs6, %rs4, 32;
$L__BB1_6:
	and.b64  	%rd33, %rd69, 1;
	setp.eq.b64 	%p10, %rd33, 1;
	not.pred 	%p11, %p10;
	@%p11 bra 	$L__BB1_16;
	cvt.u32.u64 	%r144, %rd7;
	mul.lo.s64 	%rd34, %rd70, %rd68;
	cvt.u32.u64 	%r152, %rd34;
	{ .reg .b32 tmp; mov.b64 {tmp, %r153}, %rd34; }
	mul.hi.u64 	%rd35, %rd70, %rd68;
	cvt.u32.u64 	%r154, %rd35;
	{ .reg .b32 tmp; mov.b64 {tmp, %r155}, %rd35; }
	shl.b32 	%r465, %r152, %r4;
	shf.l.wrap.b32 	%r464, %r152, %r153, %r1;
	shf.l.wrap.b32 	%r463, %r153, %r154, %r1;
	shf.l.wrap.b32 	%r462, %r154, %r155, %r1;
	mov.b32 	%r460, 0;
	shf.l.wrap.b32 	%r461, %r155, %r460, %r1;
	mov.b32 	%r156, %f3;
	shl.b32 	%r157, %r156, 9;
	add.s32 	%r113, %r157, -512;
	mul.hi.u32 	%r158, %r113, %r144;
	cvt.u64.u32 	%rd36, %r158;
	mul.wide.u32 	%rd37, %r113, %r3;
	add.s64 	%rd38, %rd7, %rd36;
	add.s64 	%rd39, %rd38, %rd37;
	sub.s64 	%rd40, %rd6, %rd39;
	cvt.u32.u64 	%r129, %rd40;
	{ .reg .b32 tmp; mov.b64 {tmp, %r132}, %rd40; }
	setp.gt.s64 	%p12, %rd40, -1;
	selp.b32 	%r138, %r113, 0, %p12;
	shr.u64 	%rd41, %rd40, 63;
	cvt.u32.u64 	%r159, %rd41;
	xor.b32  	%r141, %r159, 1;
	mov.b32 	%r115, -2147483648;
	// begin inline asm
	mad.hi.cc.u32 %r112,%r113,%r129,%r115;
	// end inline asm
	// begin inline asm
	addc.u32 %r116,%r460,%r460;
	// end inline asm
	// begin inline asm
	mad.lo.cc.u32 %r119,%r113,%r132,%r112;
	// end inline asm
	// begin inline asm
	madc.hi.u32 %r123,%r113,%r132,%r116;
	// end inline asm
	// begin inline asm
	add.cc.u32 %r127,%r119,%r129;
	// end inline asm
	// begin inline asm
	addc.cc.u32 %r130,%r123,%r132;
	// end inline asm
	// begin inline asm
	addc.u32 %r133,%r460,%r460;
	// end inline asm
	// begin inline asm
	add.cc.u32 %r136,%r130,%r138;
	// end inline asm
	// begin inline asm
	addc.u32 %r139,%r133,%r141;
	// end inline asm
	setp.eq.s32 	%p13, %r139, 2;
	selp.b32 	%r160, -1, %r136, %p13;
	mul.hi.u32 	%r161, %r160, %r144;
	cvt.u64.u32 	%rd42, %r161;
	mul.wide.u32 	%rd43, %r160, %r3;
	add.s64 	%rd44, %rd43, %rd42;
	cvt.u32.u64 	%r143, %rd44;
	{ .reg .b32 tmp; mov.b64 {tmp, %r146}, %rd44; }
	// begin inline asm
	add.cc.u32 %r142,%r143,%r144;
	// end inline asm
	// begin inline asm
	addc.cc.u32 %r145,%r146,%r3;
	// end inline asm
	// begin inline asm
	addc.u32 %r148,%r460,%r460;
	// end inline asm
	setp.eq.s32 	%p14, %r148, 0;
	min.u32 	%r162, %r160, -2;
	add.s32 	%r163, %r162, 1;
	selp.b32 	%r10, %r163, %r160, %p14;
$L__BB1_8:
	.pragma "nounroll";
	// begin inline asm
	sub.cc.u32 %r164,%r463,%r144;
	// end inline asm
	// begin inline asm
	subc.cc.u32 %r167,%r462,%r3;
	// end inline asm
	mov.b32 	%r172, -2;
	// begin inline asm
	subc.u32 %r170,%r461,%r172;
	// end inline asm
	// begin inline asm
	mad.hi.u32 %r173,%r461,%r10,%r170;
	// end inline asm
	setp.lt.u32 	%p16, %r173, %r461;
	selp.b32 	%r470, -1, %r173, %p16;
	mov.b32 	%r204, 0;
	// begin inline asm
	mad.lo.cc.u32 %r177,%r470,%r144,%r204;
	// end inline asm
	// begin inline asm
	madc.hi.u32 %r181,%r470,%r144,%r204;
	// end inline asm
	// begin inline asm
	mad.lo.cc.u32 %r185,%r470,%r3,%r181;
	// end inline asm
	// begin inline asm
	madc.hi.u32 %r189,%r470,%r3,%r204;
	// end inline asm
	// begin inline asm
	sub.cc.u32 %r471,%r463,%r177;
	// end inline asm
	// begin inline asm
	subc.cc.u32 %r472,%r462,%r185;
	// end inline asm
	// begin inline asm
	subc.cc.u32 %r473,%r461,%r189;
	// end inline asm
	// begin inline asm
	addc.u32 %r202,%r204,%r204;
	// end inline asm
	setp.ne.s32 	%p17, %r202, 0;
	mov.pred 	%p37, 0;
	@%p17 bra 	$L__BB1_10;
	// begin inline asm
	add.cc.u32 %r471,%r471,%r144;
	// end inline asm
	// begin inline asm
	addc.cc.u32 %r472,%r472,%r3;
	// end inline asm
	mov.b32 	%r216, 0;
	// begin inline asm
	addc.cc.u32 %r473,%r473,%r216;
	// end inline asm
	// begin inline asm
	addc.u32 %r214,%r216,%r216;
	// end inline asm
	add.s32 	%r470, %r470, -1;
	setp.eq.s32 	%p37, %r214, 0;
$L__BB1_10:
	not.pred 	%p18, %p37;
	@%p18 bra 	$L__BB1_12;
	// begin inline asm
	add.cc.u32 %r471,%r471,%r144;
	// end inline asm
	// begin inline asm
	addc.cc.u32 %r472,%r472,%r3;
	// end inline asm
	mov.b32 	%r225, 0;
	// begin inline asm
	addc.u32 %r473,%r473,%r225;
	// end inline asm
	add.s32 	%r470, %r470, -1;
$L__BB1_12:
	mov.b32 	%r259, 0;
	// begin inline asm
	mad.lo.cc.u32 %r226,%r470,%r259,%r259;
	// end inline asm
	// begin inline asm
	madc.hi.u32 %r230,%r470,%r259,%r259;
	// end inline asm
	// begin inline asm
	mad.lo.cc.u32 %r234,%r470,%r259,%r230;
	// end inline asm
	// begin inline asm
	madc.hi.u32 %r238,%r470,%r259,%r259;
	// end inline asm
	// begin inline asm
	sub.cc.u32 %r474,%r465,%r226;
	// end inline asm
	// begin inline asm
	subc.cc.u32 %r463,%r464,%r234;
	// end inline asm
	// begin inline asm
	subc.cc.u32 %r462,%r471,%r238;
	// end inline asm
	// begin inline asm
	subc.cc.u32 %r461,%r472,%r259;
	// end inline asm
	// begin inline asm
	subc.cc.u32 %r254,%r473,%r259;
	// end inline asm
	// begin inline asm
	subc.u32 %r257,%r259,%r259;
	// end inline asm
	setp.ne.s32 	%p19, %r257, -1;
	@%p19 bra 	$L__BB1_14;
	mov.b32 	%r265, 0;
	// begin inline asm
	add.cc.u32 %r474,%r474,%r265;
	// end inline asm
	// begin inline asm
	addc.cc.u32 %r463,%r463,%r265;
	// end inline asm
	// begin inline asm
	addc.cc.u32 %r462,%r462,%r144;
	// end inline asm
	// begin inline asm
	addc.u32 %r461,%r461,%r3;
	// end inline asm
$L__BB1_14:
	add.s32 	%r460, %r460, 32;
	setp.le.u32 	%p20, %r460, %r2;
	mov.b32 	%r465, 0;
	mov.u32 	%r464, %r474;
	@%p20 bra 	$L__BB1_8;
	setp.eq.s32 	%p21, %r2, 128;
	setp.eq.s16 	%p22, %rs5, 0;
	setp.eq.s16 	%p23, %rs6, 0;
	shf.r.wrap.b32 	%r273, %r474, %r463, %r1;
	shf.r.wrap.b32 	%r274, %r463, %r462, %r1;
	shf.r.wrap.b32 	%r275, %r462, %r461, %r1;
	mov.b32 	%r276, 0;
	shf.r.wrap.b32 	%r277, %r461, %r276, %r1;
	selp.b32 	%r278, %r273, %r274, %p23;
	selp.b32 	%r279, %r274, %r275, %p23;
	selp.b32 	%r280, %r275, %r277, %p23;
	selp.b32 	%r281, %r277, 0, %p23;
	selp.b32 	%r282, %r278, %r280, %p22;
	selp.b32 	%r283, %r279, %r281, %p22;
	selp.b32 	%r284, -1, %r283, %p21;
	selp.b32 	%r285, -1, %r282, %p21;
	cvt.u64.u32 	%rd45, %r284;
	shl.b64 	%rd46, %rd45, 32;
	cvt.u64.u32 	%rd47, %r285;
	or.b64  	%rd70, %rd46, %rd47;
$L__BB1_16:
	cvt.u32.u64 	%r318, %rd7;
	mul.lo.s64 	%rd48, %rd68, %rd68;
	cvt.u32.u64 	%r326, %rd48;
	{ .reg .b32 tmp; mov.b64 {tmp, %r327}, %rd48; }
	mul.hi.u64 	%rd49, %rd68, %rd68;
	cvt.u32.u64 	%r328, %rd49;
	{ .reg .b32 tmp; mov.b64 {tmp, %r329}, %rd49; }
	shl.b32 	%r483, %r326, %r4;
	shf.l.wrap.b32 	%r482, %r326, %r327, %r1;
	shf.l.wrap.b32 	%r481, %r327, %r328, %r1;
	shf.l.wrap.b32 	%r480, %r328, %r329, %r1;
	mov.b32 	%r478, 0;
	shf.l.wrap.b32 	%r479, %r329, %r478, %r1;
	mov.b32 	%r330, %f3;
	shl.b32 	%r331, %r330, 9;
	add.s32 	%r287, %r331, -512;
	mul.hi.u32 	%r332, %r287, %r318;
	cvt.u64.u32 	%rd50, %r332;
	mul.wide.u32 	%rd51, %r287, %r3;
	add.s64 	%rd52, %rd7, %rd50;
	add.s64 	%rd53, %rd52, %rd51;
	sub.s64 	%rd54, %rd6, %rd53;
	cvt.u32.u64 	%r303, %rd54;
	{ .reg .b32 tmp; mov.b64 {tmp, %r306}, %rd54; }
	setp.gt.s64 	%p24, %rd54, -1;
	selp.b32 	%r312, %r287, 0, %p24;
	shr.u64 	%rd55, %rd54, 63;
	cvt.u32.u64 	%r333, %rd55;
	xor.b32  	%r315, %r333, 1;
	mov.b32 	%r289, -2147483648;
	// begin inline asm
	mad.hi.cc.u32 %r286,%r287,%r303,%r289;
	// end inline asm
	// begin inline asm
	addc.u32 %r290,%r478,%r478;
	// end inline asm
	// begin inline asm
	mad.lo.cc.u32 %r293,%r287,%r306,%r286;
	// end inline asm
	// begin inline asm
	madc.hi.u32 %r297,%r287,%r306,%r290;
	// end inline asm
	// begin inline asm
	add.cc.u32 %r301,%r293,%r303;
	// end inline asm
	// begin inline asm
	addc.cc.u32 %r304,%r297,%r306;
	// end inline asm
	// begin inline asm
	addc.u32 %r307,%r478,%r478;
	// end inline asm
	// begin inline asm
	add.cc.u32 %r310,%r304,%r312;
	// end inline asm
	// begin inline asm
	addc.u32 %r313,%r307,%r315;
	// end inline asm
	setp.eq.s32 	%p25, %r313, 2;
	selp.b32 	%r334, -1, %r310, %p25;
	mul.hi.u32 	%r335, %r334, %r318;
	cvt.u64.u32 	%rd56, %r335;
	mul.wide.u32 	%rd57, %r334, %r3;
	add.s64 	%rd58, %rd57, %rd56;
	cvt.u32.u64 	%r317, %rd58;
	{ .reg .b32 tmp; mov.b64 {tmp, %r320}, %rd58; }
	// begin inline asm
	add.cc.u32 %r316,%r317,%r318;
	// end inline asm
	// begin inline asm
	addc.cc.u32 %r319,%r320,%r3;
	// end inline asm
	// begin inline asm
	addc.u32 %r322,%r478,%r478;
	// end inline asm
	setp.eq.s32 	%p26, %r322, 0;
	min.u32 	%r336, %r334, -2;
	add.s32 	%r337, %r336, 1;
	selp.b32 	%r55, %r337, %r334, %p26;
$L__BB1_17:
	.pragma "nounroll";
	// begin inline asm
	sub.cc.u32 %r338,%r481,%r318;
	// end inline asm
	// begin inline asm
	subc.cc.u32 %r341,%r480,%r3;
	// end inline asm
	mov.b32 	%r346, -2;
	// begin inline asm
	subc.u32 %r344,%r479,%r346;
	// end inline asm
	// begin inline asm
	mad.hi.u32 %r347,%r479,%r55,%r344;
	// end inline asm
	setp.lt.u32 	%p28, %r347, %r479;
	selp.b32 	%r488, -1, %r347, %p28;
	mov.b32 	%r378, 0;
	// begin inline asm
	mad.lo.cc.u32 %r351,%r488,%r318,%r378;
	// end inline asm
	// begin inline asm
	madc.hi.u32 %r355,%r488,%r318,%r378;
	// end inline asm
	// begin inline asm
	mad.lo.cc.u32 %r359,%r488,%r3,%r355;
	// end inline asm
	// begin inline asm
	madc.hi.u32 %r363,%r488,%r3,%r378;
	// end inline asm
	// begin inline asm
	sub.cc.u32 %r489,%r481,%r351;
	// end inline asm
	// begin inline asm
	subc.cc.u32 %r490,%r480,%r359;
	// end inline asm
	// begin inline asm
	subc.cc.u32 %r491,%r479,%r363;
	// end inline asm
	// begin inline asm
	addc.u32 %r376,%r378,%r378;
	// end inline asm
	setp.ne.s32 	%p29, %r376, 0;
	mov.pred 	%p38, 0;
	@%p29 bra 	$L__BB1_19;
	// begin inline asm
	add.cc.u32 %r489,%r489,%r318;
	// end inline asm
	// begin inline asm
	addc.cc.u32 %r490,%r490,%r3;
	// end inline asm
	mov.b32 	%r390, 0;
	// begin inline asm
	addc.cc.u32 %r491,%r491,%r390;
	// end inline asm
	// begin inline asm
	addc.u32 %r388,%r390,%r390;
	// end inline asm
	add.s32 	%r488, %r488, -1;
	setp.eq.s32 	%p38, %r388, 0;
$L__BB1_19:
	not.pred 	%p30, %p38;
	@%p30 bra 	$L__BB1_21;
	// begin inline asm
	add.cc.u32 %r489,%r489,%r318;
	// end inline asm
	// begin inline asm
	addc.cc.u32 %r490,%r490,%r3;
	// end inline asm
	mov.b32 	%r399, 0;
	// begin inline asm
	addc.u32 %r491,%r491,%r399;
	// end inline asm
	add.s32 	%r488, %r488, -1;
$L__BB1_21:
	mov.b32 	%r433, 0;
	// begin inline asm
	mad.lo.cc.u32 %r400,%r488,%r433,%r433;
	// end inline asm
	// begin inline asm
	madc.hi.u32 %r404,%r488,%r433,%r433;
	// end inline asm
	// begin inline asm
	mad.lo.cc.u32 %r408,%r488,%r433,%r404;
	// end inline asm
	// begin inline asm
	madc.hi.u32 %r412,%r488,%r433,%r433;
	// end inline asm
	// begin inline asm
	sub.cc.u32 %r492,%r483,%r400;
	// end inline asm
	// begin inline asm
	subc.cc.u32 %r481,%r482,%r408;
	// end inline asm
	// begin inline asm
	subc.cc.u32 %r480,%r489,%r412;
	// end inline asm
	// begin inline asm
	subc.cc.u32 %r479,%r490,%r433;
	// end inline asm
	// begin inline asm
	subc.cc.u32 %r428,%r491,%r433;
	// end inline asm
	// begin inline asm
	subc.u32 %r431,%r433,%r433;
	// end inline asm
	setp.ne.s32 	%p31, %r431, -1;
	@%p31 bra 	$L__BB1_23;
	mov.b32 	%r439, 0;
	// begin inline asm
	add.cc.u32 %r492,%r492,%r439;
	// end inline asm
	// begin inline asm
	addc.cc.u32 %r481,%r481,%r439;
	// end inline asm
	// begin inline asm
	addc.cc.u32 %r480,%r480,%r318;
	// end inline asm
	// begin inline asm
	addc.u32 %r479,%r479,%r3;
	// end inline asm
$L__BB1_23:
	add.s32 	%r478, %r478, 32;
	setp.le.u32 	%p32, %r478, %r2;
	mov.b32 	%r483, 0;
	mov.u32 	%r482, %r492;
	@%p32 bra 	$L__BB1_17;
	setp.eq.s32 	%p33, %r2, 128;
	setp.eq.s16 	%p34, %rs5, 0;
	setp.eq.s16 	%p35, %rs6, 0;
	shf.r.wrap.b32 	%r447, %r492, %r481, %r1;
	shf.r.wrap.b32 	%r448, %r481, %r480, %r1;
	shf.r.wrap.b32 	%r449, %r480, %r479, %r1;
	mov.b32 	%r450, 0;
	shf.r.wrap.b32 	%r451, %r479, %r450, %r1;
	selp.b32 	%r452, %r447, %r448, %p35;
	selp.b32 	%r453, %r448, %r449, %p35;
	selp.b32 	%r454, %r449, %r451, %p35;
	selp.b32 	%r455, %r451, 0, %p35;
	selp.b32 	%r456, %r452, %r454, %p34;
	selp.b32 	%r457, %r453, %r455, %p34;
	selp.b32 	%r458, -1, %r457, %p33;
	selp.b32 	%r459, -1, %r456, %p33;
	cvt.u64.u32 	%rd59, %r458;
	shl.b64 	%rd60, %rd59, 32;
	cvt.u64.u32 	%rd61, %r459;
	or.b64  	%rd68, %rd60, %rd61;
	shr.u64 	%rd14, %rd69, 1;
	setp.gt.u64 	%p36, %rd69, 1;
	mov.u64 	%rd69, %rd14;
	@%p36 bra 	$L__BB1_6;
$L__BB1_25:
	ld.param.u64 	%rd65, [_Z14rsa_kernel_offPKyPyyymm_param_1];
	cvta.to.global.u64 	%rd62, %rd65;
	add.s64 	%rd64, %rd62, %rd23;
	st.global.u64 	[%rd64], %rd70;
$L__BB1_26:
	ret;

}


// ===== COMPILED SASS (sm_100) =====

	.target	sm_100

	.elftype	@"ET_EXEC"


//--------------------- .note.nv.tkinfo           --------------------------
	.section	.note.nv.tkinfo,"",@"SHT_NOTE"
	.sectionflags	@"SHF_NOTE_NV_TKINFO"
	.tkinfo
        /*0018*/ 	.word	0x00000002
        /*0030*/ 	.string	""
        /*0030*/ 	.string	"ptxas"
        /*0030*/ 	.string	"Cuda compilation tools, release 13.0, V13.0.88"
        /*0030*/ 	.string	"Build cuda_13.0.r13.0/compiler.36424714_0"
        /*0030*/ 	.string	"-arch sm_100 -m 64 "



//--------------------- .note.nv.cuinfo           --------------------------
	.section	.note.nv.cuinfo,"",@"SHT_NOTE"
	.sectionflags	@"SHF_NOTE_NV_CUINFO"
        /*0018*/ 	.short	0x0002
        /*001a*/ 	.short	0x0064
        /*001c*/ 	.short	0x0082
	.zero		2


//--------------------- .nv.info                  --------------------------
	.section	.nv.info,"",@"SHT_CUDA_INFO"
	.align	4


	//----- nvinfo : EIATTR_REGCOUNT
	.align		4
        /*0000*/ 	.byte	0x04, 0x2f
        /*0002*/ 	.short	(.L_1 - .L_0)
	.align		4
.L_0:
        /*0004*/ 	.word	index@(_Z10rsa_kernelPKyPyyym)
        /*0008*/ 	.word	0x0000001c


	//----- nvinfo : EIATTR_FRAME_SIZE
	.align		4
.L_1:
        /*000c*/ 	.byte	0x04, 0x11
        /*000e*/ 	.short	(.L_3 - .L_2)
	.align		4
.L_2:
        /*0010*/ 	.word	index@($__internal_1_$__cuda_sm20_rem_u64)
        /*0014*/ 	.word	0x00000000


	//----- nvinfo : EIATTR_FRAME_SIZE
	.align		4
.L_3:
        /*0018*/ 	.byte	0x04, 0x11
        /*001a*/ 	.short	(.L_5 - .L_4)
	.align		4
.L_4:
        /*001c*/ 	.word	index@(_Z10rsa_kernelPKyPyyym)
        /*0020*/ 	.word	0x00000000


	//----- nvinfo : EIATTR_REGCOUNT
	.align		4
.L_5:
        /*0024*/ 	.byte	0x04, 0x2f
        /*0026*/ 	.short	(.L_7 - .L_6)
	.align		4
.L_6:
        /*0028*/ 	.word	index@(_Z14rsa_kernel_offPKyPyyymm)
        /*002c*/ 	.word	0x0000001c


	//----- nvinfo : EIATTR_FRAME_SIZE
	.align		4
.L_7:
        /*0030*/ 	.byte	0x04, 0x11
        /*0032*/ 	.short	(.L_9 - .L_8)
	.align		4
.L_8:
        /*0034*/ 	.word	index@($__internal_0_$__cuda_sm20_rem_u64)
        /*0038*/ 	.word	0x00000000


	//----- nvinfo : EIATTR_FRAME_SIZE
	.align		4
.L_9:
        /*003c*/ 	.byte	0x04, 0x11
        /*003e*/ 	.short	(.L_11 - .L_10)
	.align		4
.L_10:
        /*0040*/ 	.word	index@(_Z14rsa_kernel_offPKyPyyymm)
        /*0044*/ 	.word	0x00000000


	//----- nvinfo : EIATTR_MIN_STACK_SIZE
	.align		4
.L_11:
        /*0048*/ 	.byte	0x04, 0x12
        /*004a*/ 	.short	(.L_13 - .L_12)
	.align		4
.L_12:
        /*004c*/ 	.word	index@(_Z14rsa_kernel_offPKyPyyymm)
        /*0050*/ 	.word	0x00000000


	//----- nvinfo : EIATTR_MIN_STACK_SIZE
	.align		4
.L_13:
        /*0054*/ 	.byte	0x04, 0x12
        /*0056*/ 	.short	(.L_15 - .L_14)
	.align		4
.L_14:
        /*0058*/ 	.word	index@(_Z10rsa_kernelPKyPyyym)
        /*005c*/ 	.word	0x00000000
.L_15:


//--------------------- .nv.compat                --------------------------
	.section	.nv.compat,"",@"SHT_CUDA_COMPAT_INFO"
	.align	4
        /*0000*/ 	.byte	0x02, 0x09, 0x00, 0x00, 0x02, 0x02, 0x01, 0x00, 0x02, 0x05, 0x05, 0x00, 0x03, 0x07, 0x01, 0x01
        /*0010*/ 	.byte	0x02, 0x03, 0x00, 0x00, 0x02, 0x06, 0x01, 0x00, 0x04, 0x0b, 0x08, 0x00, 0x01, 0x00, 0x00, 0x00
        /*0020*/ 	.byte	0x00, 0x00, 0x00, 0x00


//--------------------- .nv.info._Z14rsa_kernel_offPKyPyyymm --------------------------
	.section	.nv.info._Z14rsa_kernel_offPKyPyyymm,"",@"SHT_CUDA_INFO"
	.sectionflags	@""
	.align	4


	//----- nvinfo : EIATTR_CUDA_API_VERSION
	.align		4
        /*0000*/ 	.byte	0x04, 0x37
        /*0002*/ 	.short	(.L_17 - .L_16)
.L_16:
        /*0004*/ 	.word	0x00000082


	//----- nvinfo : EIATTR_KPARAM_INFO
	.align		4
.L_17:
        /*0008*/ 	.byte	0x04, 0x17
        /*000a*/ 	.short	(.L_19 - .L_18)
.L_18:
        /*000c*/ 	.word	0x00000000
        /*0010*/ 	.short	0x0005
        /*0012*/ 	.short	0x0028
        /*0014*/ 	.byte	0x00, 0xf0, 0x21, 0x00


	//----- nvinfo : EIATTR_KPARAM_INFO
	.align		4
.L_19:
        /*0018*/ 	.byte	0x04, 0x17
        /*001a*/ 	.short	(.L_21 - .L_20)
.L_20:
        /*001c*/ 	.word	0x00000000
        /*0020*/ 	.short	0x0004
        /*0022*/ 	.short	0x0020
        /*0024*/ 	.byte	0x00, 0xf0, 0x21, 0x00


	//----- nvinfo : EIATTR_KPARAM_INFO
	.align		4
.L_21:
        /*0028*/ 	.byte	0x04, 0x17
        /*002a*/ 	.short	(.L_23 - .L_22)
.L_22:
        /*002c*/ 	.word	0x00000000
        /*0030*/ 	.short	0x0003
        /*0032*/ 	.short	0x0018
        /*0034*/ 	.byte	0x00, 0xf0, 0x21, 0x00


	//----- nvinfo : EIATTR_KPARAM_INFO
	.align		4
.L_23:
        /*0038*/ 	.byte	0x04, 0x17
        /*003a*/ 	.short	(.L_25 - .L_24)
.L_24:
        /*003c*/ 	.word	0x00000000
        /*0040*/ 	.short	0x0002
        /*0042*/ 	.short	0x0010
        /*0044*/ 	.byte	0x00, 0xf0, 0x21, 0x00


	//----- nvinfo : EIATTR_KPARAM_INFO
	.align		4
.L_25:
        /*0048*/ 	.byte	0x04, 0x17
        /*004a*/ 	.short	(.L_27 - .L_26)
.L_26:
        /*004c*/ 	.word	0x00000000
        /*0050*/ 	.short	0x0001
        /*0052*/ 	.short	0x0008
        /*0054*/ 	.byte	0x00, 0xf5, 0x21, 0x00


	//----- nvinfo : EIATTR_KPARAM_INFO
	.align		4
.L_27:
        /*0058*/ 	.byte	0x04, 0x17
        /*005a*/ 	.short	(.L_29 - .L_28)
.L_28:
        /*005c*/ 	.word	0x00000000
        /*0060*/ 	.short	0x0000
        /*0062*/ 	.short	0x0000
        /*0064*/ 	.byte	0x00, 0xf5, 0x21, 0x00


	//----- nvinfo : EIATTR_SPARSE_MMA_MASK
	.align		4
.L_29:
        /*0068*/ 	.byte	0x03, 0x50
        /*006a*/ 	.short	0x0000


	//----- nvinfo : EIATTR_MAXREG_COUNT
	.align		4
        /*006c*/ 	.byte	0x03, 0x1b
        /*006e*/ 	.short	0x00ff


	//----- nvinfo : EIATTR_MERCURY_ISA_VERSION
	.align		4
        /*0070*/ 	.byte	0x03, 0x5f
        /*0072*/ 	.short	0x0101


	//----- nvinfo : EIATTR_VRC_CTA_INIT_COUNT
	.align		4
        /*0074*/ 	.byte	0x02, 0x4a
	.zero		1
	.zero		1


	//----- nvinfo : EIATTR_EXIT_INSTR_OFFSETS
	.align		4
        /*0078*/ 	.byte	0x04, 0x1c
        /*007a*/ 	.short	(.L_31 - .L_30)


	//   ....[0]....
.L_30:
        /*007c*/ 	.word	0x000000b0


	//   ....[1]....
        /*0080*/ 	.word	0x00001260


	//----- nvinfo : EIATTR_CRS_STACK_SIZE
	.align		4
.L_31:
        /*0084*/ 	.byte	0x04, 0x1e
        /*0086*/ 	.short	(.L_33 - .L_32)
.L_32:
        /*0088*/ 	.word	0x00000000


	//----- nvinfo : EIATTR_CBANK_PARAM_SIZE
	.align		4
.L_33:
        /*008c*/ 	.byte	0x03, 0x19
        /*008e*/ 	.short	0x0030


	//----- nvinfo : EIATTR_PARAM_CBANK
	.align		4
        /*0090*/ 	.byte	0x04, 0x0a
        /*0092*/ 	.short	(.L_35 - .L_34)
	.align		4
.L_34:
        /*0094*/ 	.word	index@(.nv.constant0._Z14rsa_kernel_offPKyPyyymm)
        /*0098*/ 	.short	0x0380
        /*009a*/ 	.short	0x0030


	//----- nvinfo : EIATTR_SW_WAR
	.align		4
.L_35:
        /*009c*/ 	.byte	0x04, 0x36
        /*009e*/ 	.short	(.L_37 - .L_36)
.L_36:
        /*00a0*/ 	.word	0x00000008
.L_37:


//--------------------- .nv.info._Z10rsa_kernelPKyPyyym --------------------------
	.section	.nv.info._Z10rsa_kernelPKyPyyym,"",@"SHT_CUDA_INFO"
	.sectionflags	@""
	.align	4


	//----- nvinfo : EIATTR_CUDA_API_VERSION
	.align		4
        /*0000*/ 	.byte	0x04, 0x37
        /*0002*/ 	.short	(.L_39 - .L_38)
.L_38:
        /*0004*/ 	.word	0x00000082


	//----- nvinfo : EIATTR_KPARAM_INFO
	.align		4
.L_39:
        /*0008*/ 	.byte	0x04, 0x17
        /*000a*/ 	.short	(.L_41 - .L_40)
.L_40:
        /*000c*/ 	.word	0x00000000
        /*0010*/ 	.short	0x0004
        /*0012*/ 	.short	0x0020
        /*0014*/ 	.byte	0x00, 0xf0, 0x21, 0x00


	//----- nvinfo : EIATTR_KPARAM_INFO
	.align		4
.L_41:
        /*0018*/ 	.byte	0x04, 0x17
        /*001a*/ 	.short	(.L_43 - .L_42)
.L_42:
        /*001c*/ 	.word	0x00000000
        /*0020*/ 	.short	0x0003
        /*0022*/ 	.short	0x0018
        /*0024*/ 	.byte	0x00, 0xf0, 0x21, 0x00


	//----- nvinfo : EIATTR_KPARAM_INFO
	.align		4
.L_43:
        /*0028*/ 	.byte	0x04, 0x17
        /*002a*/ 	.short	(.L_45 - .L_44)
.L_44:
        /*002c*/ 	.word	0x00000000
        /*0030*/ 	.short	0x0002
        /*0032*/ 	.short	0x0010
        /*0034*/ 	.byte	0x00, 0xf0, 0x21, 0x00


	//----- nvinfo : EIATTR_KPARAM_INFO
	.align		4
.L_45:
        /*0038*/ 	.byte	0x04, 0x17
        /*003a*/ 	.short	(.L_47 - .L_46)
.L_46:
        /*003c*/ 	.word	0x00000000
        /*0040*/ 	.short	0x0001
        /*0042*/ 	.short	0x0008
        /*0044*/ 	.byte	0x00, 0xf5, 0x21, 0x00


	//----- nvinfo : EIATTR_KPARAM_INFO
	.align		4
.L_47:
        /*0048*/ 	.byte	0x04, 0x17
        /*004a*/ 	.short	(.L_49 - .L_48)
.L_48:
        /*004c*/ 	.word	0x00000000
        /*0050*/ 	.short	0x0000
        /*0052*/ 	.short	0x0000
        /*0054*/ 	.byte	0x00, 0xf5, 0x21, 0x00


	//----- nvinfo : EIATTR_SPARSE_MMA_MASK
	.align		4
.L_49:
        /*0058*/ 	.byte	0x03, 0x50
        /*005a*/ 	.short	0x0000


	//----- nvinfo : EIATTR_MAXREG_COUNT
	.align		4
        /*005c*/ 	.byte	0x03, 0x1b
        /*005e*/ 	.short	0x00ff


	//----- nvinfo : EIATTR_MERCURY_ISA_VERSION
	.align		4
        /*0060*/ 	.byte	0x03, 0x5f
        /*0062*/ 	.short	0x0101


	//----- nvinfo : EIATTR_VRC_CTA_INIT_COUNT
	.align		4
        /*0064*/ 	.byte	0x02, 0x4a
	.zero		1
	.zero		1


	//----- nvinfo : EIATTR_EXIT_INSTR_OFFSETS
	.align		4
        /*0068*/ 	.byte	0x04, 0x1c
        /*006a*/ 	.short	(.L_51 - .L_50)


	//   ....[0]....
.L_50:
        /*006c*/ 	.word	0x00000080


	//   ....[1]....
        /*0070*/ 	.word	0x00001200


	//----- nvinfo : EIATTR_CRS_STACK_SIZE
	.align		4
.L_51:
        /*0074*/ 	.byte	0x04, 0x1e
        /*0076*/ 	.short	(.L_53 - .L_52)
.L_52:
        /*0078*/ 	.word	0x00000000


	//----- nvinfo : EIATTR_CBANK_PARAM_SIZE
	.align		4
.L_53:
        /*007c*/ 	.byte	0x03, 0x19
        /*007e*/ 	.short	0x0028


	//----- nvinfo : EIATTR_PARAM_CBANK
	.align		4
        /*0080*/ 	.byte	0x04, 0x0a
        /*0082*/ 	.short	(.L_55 - .L_54)
	.align		4
.L_54:
        /*0084*/ 	.word	index@(.nv.constant0._Z10rsa_kernelPKyPyyym)
        /*0088*/ 	.short	0x0380
        /*008a*/ 	.short	0x0028


	//----- nvinfo : EIATTR_SW_WAR
	.align		4
.L_55:
        /*008c*/ 	.byte	0x04, 0x36
        /*008e*/ 	.short	(.L_57 - .L_56)
.L_56:
        /*0090*/ 	.word	0x00000008
.L_57:


//--------------------- .nv.callgraph             --------------------------
	.section	.nv.callgraph,"",@"SHT_CUDA_CALLGRAPH"
	.align	4
	.sectionentsize	8
	.align		4
        /*0000*/ 	.word	0x00000000
	.align		4
        /*0004*/ 	.word	0xffffffff
	.align		4
        /*0008*/ 	.word	0x00000000
	.align		4
        /*000c*/ 	.word	0xfffffffe
	.align		4
        /*0010*/ 	.word	0x00000000
	.align		4
        /*0014*/ 	.word	0xfffffffd
	.align		4
        /*0018*/ 	.word	0x00000000
	.align		4
        /*001c*/ 	.word	0xfffffffc


//--------------------- .text._Z14rsa_kernel_offPKyPyyymm --------------------------
	.section	.text._Z14rsa_kernel_offPKyPyyymm,"ax",@progbits
	.align	128
        .global         _Z14rsa_kernel_offPKyPyyymm
        .type           _Z14rsa_kernel_offPKyPyyymm,@function
        .size           _Z14rsa_kernel_offPKyPyyymm,(.L_x_18 - _Z14rsa_kernel_offPKyPyyymm)
        .other          _Z14rsa_kernel_offPKyPyyymm,@"STO_CUDA_ENTRY STV_DEFAULT"
_Z14rsa_kernel_offPKyPyyymm:
.text._Z14rsa_kernel_offPKyPyyymm:
[----:B------:R-:W-:Y:S01]  /*0000*/  LDC R1, c[0x0][0x37c] ;  /* 0x0000df00ff017b82 */ /* 0x000fe20000000800 */
[----:B------:R-:W0:Y:S07]  /*0010*/  S2R R3, SR_TID.X ;  /* 0x0000000000037919 */ /* 0x000e2e0000002100 */
[----:B------:R-:W0:Y:S01]  /*0020*/  S2UR UR4, SR_CTAID.X ;  /* 0x00000000000479c3 */ /* 0x000e220000002500 */
[----:B------:R-:W1:Y:S01]  /*0030*/  LDCU UR5, c[0x0][0x3a8] ;  /* 0x00007500ff0577ac */ /* 0x000e620008000800 */
[----:B------:R-:W2:Y:S06]  /*0040*/  LDCU.64 UR8, c[0x0][0x3a0] ;  /* 0x00007400ff0877ac */ /* 0x000eac0008000a00 */
[----:B------:R-:W0:Y:S01]  /*0050*/  LDC R0, c[0x0][0x360] ;  /* 0x0000d800ff007b82 */ /* 0x000e220000000800 */
[----:B------:R-:W3:Y:S01]  /*0060*/  LDCU.64 UR6, c[0x0][0x390] ;  /* 0x00007200ff0677ac */ /* 0x000ee20008000a00 */
[----:B0-----:R-:W-:-:S05]  /*0070*/  IMAD R0, R0, UR4, R3 ;  /* 0x0000000400007c24 */ /* 0x001fca000f8e0203 */
[C---:B-1----:R-:W-:Y:S02]  /*0080*/  ISETP.GE.AND P0, PT, R0.reuse, UR5, PT ;  /* 0x0000000500007c0c */ /* 0x042fe4000bf06270 */
[----:B--2---:R-:W-:-:S04]  /*0090*/  IADD3 R2, P1, PT, R0, UR8, RZ ;  /* 0x0000000800027c10 */ /* 0x004fc8000ff3e0ff */
[----:B------:R-:W-:-:S07]  /*00a0*/  LEA.HI.X.SX32 R3, R0, UR9, 0x1, P1 ;  /* 0x0000000900037c11 */ /* 0x000fce00088f0eff */
[----:B---3--:R-:W-:Y:S05]  /*00b0*/  @P0 EXIT ;  /* 0x000000000000094d */ /* 0x008fea0003800000 */
[----:B------:R-:W0:Y:S01]  /*00c0*/  LDCU.64 UR4, c[0x0][0x380] ;  /* 0x00007000ff0477ac */ /* 0x000e220008000a00 */
[C---:B------:R-:W-:Y:S01]  /*00d0*/  IMAD.SHL.U32 R0, R2.reuse, 0x8, RZ ;  /* 0x0000000802007824 */ /* 0x040fe200078e00ff */
[----:B------:R-:W-:Y:S01]  /*00e0*/  SHF.L.U64.HI R2, R2, 0x3, R3 ;  /* 0x0000000302027819 */ /* 0x000fe20000010203 */
[----:B------:R-:W1:Y:S03]  /*00f0*/  LDCU.64 UR8, c[0x0][0x358] ;  /* 0x00006b00ff0877ac */ /* 0x000e660008000a00 */
[----:B0-----:R-:W-:Y:S01]  /*0100*/  IADD3 R6, P0, PT, R0, UR4, RZ ;  /* 0x0000000400067c10 */ /* 0x001fe2000ff1e0ff */
[----:B------:R-:W0:Y:S03]  /*0110*/  LDCU UR4, c[0x0][0x39c] ;  /* 0x00007380ff0477ac */ /* 0x000e260008000800 */
[----:B------:R-:W-:-:S06]  /*0120*/  IADD3.X R7, PT, PT, R2, UR5, RZ, P0, !PT ;  /* 0x0000000502077c10 */ /* 0x000fcc00087fe4ff */
[----:B-1----:R-:W0:Y:S01]  /*0130*/  LDG.E.64 R6, desc[UR8][R6.64] ;  /* 0x0000000806067981 */ /* 0x002e22000c1e1b00 */
[----:B------:R-:W-:Y:S01]  /*0140*/  BSSY.RECONVERGENT B0, `(.L_x_0) ;  /* 0x000001a000007945 */ /* 0x000fe20003800200 */
[----:B0-----:R-:W-:-:S04]  /*0150*/  LOP3.LUT R3, R7, UR4, RZ, 0xfc, !PT ;  /* 0x0000000407037c12 */ /* 0x001fc8000f8efcff */
[----:B------:R-:W-:-:S13]  /*0160*/  ISETP.NE.U32.AND P0, PT, R3, RZ, PT ;  /* 0x000000ff0300720c */ /* 0x000fda0003f05070 */
[----:B------:R-:W-:Y:S05]  /*0170*/  @P0 BRA `(.L_x_1) ;  /* 0x0000000000500947 */ /* 0x000fea0003800000 */
[----:B------:R-:W0:Y:S01]  /*0180*/  LDCU UR4, c[0x0][0x398] ;  /* 0x00007300ff0477ac */ /* 0x000e220008000800 */
[----:B------:R-:W-:Y:S01]  /*0190*/  IMAD.MOV.U32 R11, RZ, RZ, RZ ;  /* 0x000000ffff0b7224 */ /* 0x000fe200078e00ff */
[----:B0-----:R-:W0:Y:S01]  /*01a0*/  I2F.U32.RP R3, UR4 ;  /* 0x0000000400037d06 */ /* 0x001e220008209000 */
[----:B------:R-:W-:-:S07]  /*01b0*/  ISETP.NE.U32.AND P1, PT, RZ, UR4, PT ;  /* 0x00000004ff007c0c */ /* 0x000fce000bf25070 */
[----:B0-----:R-:W0:Y:S02]  /*01c0*/  MUFU.RCP R3, R3 ;  /* 0x0000000300037308 */ /* 0x001e240000001000 */
[----:B0-----:R-:W-:-:S06]  /*01d0*/  VIADD R4, R3, 0xffffffe ;  /* 0x0ffffffe03047836 */ /* 0x001fcc0000000000 */
[----:B------:R0:W1:Y:S02]  /*01e0*/  F2I.FTZ.U32.TRUNC.NTZ R5, R4 ;  /* 0x0000000400057305 */ /* 0x000064000021f000 */
[----:B0-----:R-:W-:Y:S02]  /*01f0*/  IMAD.MOV.U32 R4, RZ, RZ, RZ ;  /* 0x000000ffff047224 */ /* 0x001fe400078e00ff */
[----:B-1----:R-:W-:-:S04]  /*0200*/  IMAD.MOV R7, RZ, RZ, -R5 ;  /* 0x000000ffff077224 */ /* 0x002fc800078e0a05 */
[----:B------:R-:W-:-:S04]  /*0210*/  IMAD R7, R7, UR4, RZ ;  /* 0x0000000407077c24 */ /* 0x000fc8000f8e02ff */
[----:B------:R-:W-:-:S06]  /*0220*/  IMAD.HI.U32 R5, R5, R7, R4 ;  /* 0x0000000705057227 */ /* 0x000fcc00078e0004 */
[----:B------:R-:W-:-:S04]  /*0230*/  IMAD.HI.U32 R5, R5, R6, RZ ;  /* 0x0000000605057227 */ /* 0x000fc800078e00ff */
[----:B------:R-:W-:-:S04]  /*0240*/  IMAD.MOV R5, RZ, RZ, -R5 ;  /* 0x000000ffff057224 */ /* 0x000fc800078e0a05 */
[----:B------:R-:W-:-:S05]  /*0250*/  IMAD R10, R5, UR4, R6 ;  /* 0x00000004050a7c24 */ /* 0x000fca000f8e0206 */
[----:B------:R-:W-:-:S13]  /*0260*/  ISETP.GE.U32.AND P0, PT, R10, UR4, PT ;  /* 0x000000040a007c0c */ /* 0x000fda000bf06070 */
[----:B------:R-:W-:-:S05]  /*0270*/  @P0 VIADD R10, R10, -UR4 ;  /* 0x800000040a0a0c36 */ /* 0x000fca0008000000 */
[----:B------:R-:W-:-:S13]  /*0280*/  ISETP.GE.U32.AND P0, PT, R10, UR4, PT ;  /* 0x000000040a007c0c */ /* 0x000fda000bf06070 */
[----:B------:R-:W-:Y:S01]  /*0290*/  @P0 VIADD R10, R10, -UR4 ;  /* 0x800000040a0a0c36 */ /* 0x000fe20008000000 */
[----:B------:R-:W-:Y:S01]  /*02a0*/  @!P1 LOP3.LUT R10, RZ, UR4, RZ, 0x33, !PT ;  /* 0x00000004ff0a9c12 */ /* 0x000fe2000f8e33ff */
[----:B------:R-:W-:Y:S06]  /*02b0*/  BRA `(.L_x_2) ;  /* 0x0000000000087947 */ /* 0x000fec0003800000 */
.L_x_1:
[----:B------:R-:W-:-:S07]  /*02c0*/  MOV R8, 0x2e0 ;  /* 0x000002e000087802 */ /* 0x000fce0000000f00 */
[----:B------:R-:W-:Y:S05]  /*02d0*/  CALL.REL.NOINC `($__internal_0_$__cuda_sm20_rem_u64) ;  /* 0x0000000c00e47944 */ /* 0x000fea0003c00000 */
.L_x_2:
[----:B------:R-:W-:Y:S05]  /*02e0*/  BSYNC.RECONVERGENT B0 ;  /* 0x0000000000007941 */ /* 0x000fea0003800200 */
.L_x_0:
[----:B------:R-:W0:Y:S01]  /*02f0*/  LDCU.64 UR4, c[0x0][0x390] ;  /* 0x00007200ff0477ac */ /* 0x000e220008000a00 */
[----:B------:R-:W-:Y:S02]  /*0300*/  IMAD.MOV.U32 R22, RZ, RZ, 0x1 ;  /* 0x00000001ff167424 */ /* 0x000fe400078e00ff */
[----:B------:R-:W-:Y:S01]  /*0310*/  IMAD.MOV.U32 R23, RZ, RZ, RZ ;  /* 0x000000ffff177224 */ /* 0x000fe200078e00ff */
[----:B0-----:R-:W-:-:S04]  /*0320*/  UISETP.NE.U32.AND UP0, UPT, UR4, URZ, UPT ;  /* 0x000000ff0400728c */ /* 0x001fc8000bf05070 */
[----:B------:R-:W-:-:S09]  /*0330*/  UISETP.NE.AND.EX UP0, UPT, UR5, URZ, UPT, UP0 ;  /* 0x000000ff0500728c */ /* 0x000fd2000bf05300 */
[----:B------:R-:W-:Y:S05]  /*0340*/  BRA.U !UP0, `(.L_x_3) ;  /* 0x0000000d08b47547 */ /* 0x000fea000b800000 */
[----:B------:R-:W0:Y:S01]  /*0350*/  LDC.64 R6, c[0x0][0x398] ;  /* 0x0000e600ff067b82 */ /* 0x000e220000000a00 */
[----:B------:R-:W-:Y:S01]  /*0360*/  UMOV UR4, 0x4321 ;  /* 0x0000432100047882 */ /* 0x000fe20000000000 */
[----:B------:R-:W-:Y:S02]  /*0370*/  IMAD.MOV.U32 R22, RZ, RZ, 0x1 ;  /* 0x00000001ff167424 */ /* 0x000fe400078e00ff */
[----:B------:R-:W-:Y:S01]  /*0380*/  IMAD.MOV.U32 R23, RZ, RZ, RZ ;  /* 0x000000ffff177224 */ /* 0x000fe200078e00ff */
[C---:B0-----:R-:W-:Y:S02]  /*0390*/  ISETP.GE.U32.AND P0, PT, R6.reuse, RZ, PT ;  /* 0x000000ff0600720c */ /* 0x041fe40003f06070 */
[----:B------:R-:W-:Y:S02]  /*03a0*/  ISETP.GT.U32.AND P1, PT, R6, RZ, PT ;  /* 0x000000ff0600720c */ /* 0x000fe40003f24070 */
[C---:B------:R-:W-:Y:S02]  /*03b0*/  ISETP.GE.U32.AND.EX P0, PT, R7.reuse, 0x1, PT, P0 ;  /* 0x000000010700780c */ /* 0x040fe40003f06100 */
[----:B------:R-:W-:-:S02]  /*03c0*/  ISETP.GT.U32.AND.EX P1, PT, R7, 0x1, PT, P1 ;  /* 0x000000010700780c */ /* 0x000fc40003f24110 */
[C---:B------:R-:W-:Y:S02]  /*03d0*/  SEL R4, R7.reuse, R6, P0 ;  /* 0x0000000607047207 */ /* 0x040fe40000000000 */
[----:B------:R-:W-:Y:S02]  /*03e0*/  SEL R5, R7, RZ, !P0 ;  /* 0x000000ff07057207 */ /* 0x000fe40004000000 */
[----:B------:R-:W0:Y:S01]  /*03f0*/  FLO.U32 R3, R4 ;  /* 0x0000000400037300 */ /* 0x000e2200000e0000 */
[----:B------:R-:W-:Y:S02]  /*0400*/  ISETP.NE.U32.AND P2, PT, R4, RZ, PT ;  /* 0x000000ff0400720c */ /* 0x000fe40003f45070 */
[----:B------:R-:W-:Y:S01]  /*0410*/  SEL R9, R6, RZ, P1 ;  /* 0x000000ff06097207 */ /* 0x000fe20000800000 */
[----:B------:R-:W-:Y:S01]  /*0420*/  IMAD.MOV.U32 R6, RZ, RZ, 0x4b800000 ;  /* 0x4b800000ff067424 */ /* 0x000fe200078e00ff */
[----:B------:R-:W-:Y:S01]  /*0430*/  ISETP.NE.AND.EX P2, PT, R5, RZ, PT, P2 ;  /* 0x000000ff0500720c */ /* 0x000fe20003f45320 */
[----:B------:R-:W-:Y:S01]  /*0440*/  IMAD.U32 R5, RZ, RZ, UR4 ;  /* 0x00000004ff057e24 */ /* 0x000fe2000f8e00ff */
[----:B0-----:R-:W-:-:S04]  /*0450*/  IADD3 R3, PT, PT, -R3, 0x1f, RZ ;  /* 0x0000001f03037810 */ /* 0x001fc80007ffe1ff */
[----:B------:R-:W-:-:S04]  /*0460*/  SEL R3, R3, 0x20, P2 ;  /* 0x0000002003037807 */ /* 0x000fc80001000000 */
[----:B------:R-:W-:-:S04]  /*0470*/  SHF.L.W.U32.HI R4, R9, R3, R4 ;  /* 0x0000000309047219 */ /* 0x000fc80000010e04 */
[----:B------:R-:W-:-:S04]  /*0480*/  PRMT R5, R4, R5, 0x3f ;  /* 0x0000003f04057416 */ /* 0x000fc80000000005 */
[C---:B------:R-:W-:Y:S02]  /*0490*/  FSETP.GEU.AND P2, PT, |R5|.reuse, 1.175494350822287508e-38, PT ;  /* 0x008000000500780b */ /* 0x040fe40003f4e200 */
[----:B------:R-:W-:Y:S02]  /*04a0*/  FSETP.GT.AND P1, PT, |R5|, 8.50705917302346158658e+37, PT ;  /* 0x7e8000000500780b */ /* 0x000fe40003f24200 */
[----:B------:R-:W-:-:S04]  /*04b0*/  FSEL R6, R6, 1, !P2 ;  /* 0x3f80000006067808 */ /* 0x000fc80005000000 */
[----:B------:R-:W-:Y:S02]  /*04c0*/  FSEL R8, R6, 0.25, !P1 ;  /* 0x3e80000006087808 */ /* 0x000fe40004800000 */
[----:B------:R-:W-:-:S03]  /*04d0*/  LOP3.LUT R6, R3, 0x1f, RZ, 0xc0, !PT ;  /* 0x0000001f03067812 */ /* 0x000fc600078ec0ff */
[----:B------:R-:W-:Y:S01]  /*04e0*/  FMUL R12, R5, R8 ;  /* 0x00000008050c7220 */ /* 0x000fe20000400000 */
[----:B------:R-:W-:Y:S01]  /*04f0*/  VIADD R5, R3, 0x60 ;  /* 0x0000006003057836 */ /* 0x000fe20000000000 */
[----:B------:R-:W-:Y:S01]  /*0500*/  SHF.L.U32 R9, R9, R6, RZ ;  /* 0x0000000609097219 */ /* 0x000fe200000006ff */
[----:B------:R-:W-:Y:S01]  /*0510*/  @P0 VIADD R5, R3, 0x40 ;  /* 0x0000004003050836 */ /* 0x000fe20000000000 */
[----:B------:R-:W0:Y:S04]  /*0520*/  MUFU.RCP R7, R12 ;  /* 0x0000000c00077308 */ /* 0x000e280000001000 */
[C---:B------:R-:W-:Y:S02]  /*0530*/  LOP3.LUT R20, R5.reuse, 0x40, RZ, 0xc0, !PT ;  /* 0x0000004005147812 */ /* 0x040fe400078ec0ff */
[----:B------:R-:W-:Y:S01]  /*0540*/  LOP3.LUT R21, R5, 0x20, RZ, 0xc0, !PT ;  /* 0x0000002005157812 */ /* 0x000fe200078ec0ff */
[----:B0-----:R-:W-:Y:S01]  /*0550*/  FMUL R7, R8, R7 ;  /* 0x0000000708077220 */ /* 0x001fe20000400000 */
[----:B------:R-:W-:-:S07]  /*0560*/  IMAD.MOV R8, RZ, RZ, -R4 ;  /* 0x000000ffff087224 */ /* 0x000fce00078e0a04 */
.L_x_7:
[----:B------:R-:W-:-:S04]  /*0570*/  ULOP3.LUT UR4, UR6, 0x1, URZ, 0xc0, !UPT ;  /* 0x0000000106047892 */ /* 0x000fc8000f8ec0ff */
[----:B------:R-:W-:-:S04]  /*0580*/  UISETP.NE.U32.AND UP0, UPT, UR4, 0x1, UPT ;  /* 0x000000010400788c */ /* 0x000fc8000bf05070 */
[----:B------:R-:W-:-:S09]  /*0590*/  UISETP.NE.U32.AND.EX UP0, UPT, URZ, URZ, UPT, UP0 ;  /* 0x000000ffff00728c */ /* 0x000fd2000bf05100 */
[----:B------:R-:W-:Y:S05]  /*05a0*/  BRA.U UP0, `(.L_x_4) ;  /* 0x0000000500807547 */ /* 0x000fea000b800000 */
[----:B------:R-:W-:Y:S01]  /*05b0*/  LEA R17, R7, 0xfffffe00, 0x9 ;  /* 0xfffffe0007117811 */ /* 0x000fe200078e48ff */
[----:B------:R-:W-:Y:S01]  /*05c0*/  IMAD.MOV.U32 R12, RZ, RZ, RZ ;  /* 0x000000ffff0c7224 */ /* 0x000fe200078e00ff */
[----:B------:R-:W-:Y:S01]  /*05d0*/  UMOV UR4, URZ ;  /* 0x000000ff00047c82 */ /* 0x000fe20008000000 */
[----:B------:R-:W-:Y:S02]  /*05e0*/  IMAD.MOV.U32 R13, RZ, RZ, R9 ;  /* 0x000000ffff0d7224 */ /* 0x000fe400078e0009 */
[----:B------:R-:W-:-:S04]  /*05f0*/  IMAD.HI.U32 R14, P0, R17, R9, R12 ;  /* 0x00000009110e7227 */ /* 0x000fc8000780000c */
[----:B------:R-:W-:Y:S02]  /*0600*/  IMAD.X R15, RZ, RZ, RZ, P0 ;  /* 0x000000ffff0f7224 */ /* 0x000fe400000e06ff */
[----:B------:R-:W-:Y:S02]  /*0610*/  IMAD.MOV.U32 R12, RZ, RZ, 0x0 ;  /* 0x00000000ff0c7424 */ /* 0x000fe400078e00ff */
[----:B------:R-:W-:-:S04]  /*0620*/  IMAD.WIDE.U32 R14, R4, R17, R14 ;  /* 0x00000011040e7225 */ /* 0x000fc800078e000e */
[----:B------:R-:W-:Y:S01]  /*0630*/  IMAD.MOV.U32 R13, RZ, RZ, -0x80000000 ;  /* 0x80000000ff0d7424 */ /* 0x000fe200078e00ff */
[----:B------:R-:W-:-:S05]  /*0640*/  IADD3 R19, P1, PT, RZ, -R14, RZ ;  /* 0x8000000eff137210 */ /* 0x000fca0007f3e0ff */
[----:B------:R-:W-:-:S04]  /*0650*/  IMAD.HI.U32 R12, P0, R17, R19, R12 ;  /* 0x00000013110c7227 */ /* 0x000fc8000780000c */
[----:B------:R-:W-:Y:S01]  /*0660*/  IMAD.X R15, R8, 0x1, ~R15, P1 ;  /* 0x00000001080f7824 */ /* 0x000fe200008e0e0f */
[----:B------:R-:W-:Y:S02]  /*0670*/  SEL R13, RZ, 0x1, !P0 ;  /* 0x00000001ff0d7807 */ /* 0x000fe40004000000 */
[----:B------:R-:W-:Y:S01]  /*0680*/  ISETP.GT.U32.AND P0, PT, R19, -0x1, PT ;  /* 0xffffffff1300780c */ /* 0x000fe20003f04070 */
[----:B------:R-:W-:-:S03]  /*0690*/  IMAD.WIDE.U32 R12, R17, R15, R12 ;  /* 0x0000000f110c7225 */ /* 0x000fc600078e000c */
[----:B------:R-:W-:Y:S02]  /*06a0*/  ISETP.GT.AND.EX P0, PT, R15, -0x1, PT, P0 ;  /* 0xffffffff0f00780c */ /* 0x000fe40003f04300 */
[----:B------:R-:W-:Y:S01]  /*06b0*/  IADD3 RZ, P1, PT, R12, R19, RZ ;  /* 0x000000130cff7210 */ /* 0x000fe20007f3e0ff */
[----:B------:R-:W-:Y:S01]  /*06c0*/  IMAD.MOV.U32 R19, RZ, RZ, RZ ;  /* 0x000000ffff137224 */ /* 0x000fe200078e00ff */
[----:B------:R-:W-:Y:S02]  /*06d0*/  SHF.R.U32.HI R12, RZ, 0x1f, R15 ;  /* 0x0000001fff0c7819 */ /* 0x000fe4000001160f */
[----:B------:R-:W-:Y:S02]  /*06e0*/  SEL R17, R17, RZ, P0 ;  /* 0x000000ff11117207 */ /* 0x000fe40000000000 */
[----:B------:R-:W-:Y:S02]  /*06f0*/  IADD3.X R14, P1, PT, R13, R15, RZ, P1, !PT ;  /* 0x0000000f0d0e7210 */ /* 0x000fe40000f3e4ff */
[----:B------:R-:W-:-:S02]  /*0700*/  LOP3.LUT R12, R12, 0x1, RZ, 0x3c, !PT ;  /* 0x000000010c0c7812 */ /* 0x000fc400078e3cff */
[----:B------:R-:W-:Y:S02]  /*0710*/  IADD3 R14, P0, PT, R17, R14, RZ ;  /* 0x0000000e110e7210 */ /* 0x000fe40007f1e0ff */
[----:B------:R-:W-:-:S05]  /*0720*/  SEL R13, RZ, 0x1, !P1 ;  /* 0x00000001ff0d7807 */ /* 0x000fca0004800000 */
[----:B------:R-:W-:-:S05]  /*0730*/  IMAD.X R12, R12, 0x1, R13, P0 ;  /* 0x000000010c0c7824 */ /* 0x000fca00000e060d */
[----:B------:R-:W-:Y:S01]  /*0740*/  ISETP.NE.AND P0, PT, R12, 0x2, PT ;  /* 0x000000020c00780c */ /* 0x000fe20003f05270 */
[----:B------:R-:W-:-:S03]  /*0750*/  IMAD.WIDE.U32 R12, R23, R10, RZ ;  /* 0x0000000a170c7225 */ /* 0x000fc600078e00ff */
[----:B------:R-:W-:Y:S01]  /*0760*/  SEL R25, R14, 0xffffffff, P0 ;  /* 0xffffffff0e197807 */ /* 0x000fe20000000000 */
[----:B------:R-:W-:-:S04]  /*0770*/  IMAD.WIDE.U32 R14, R22, R10, RZ ;  /* 0x0000000a160e7225 */ /* 0x000fc800078e00ff */
[----:B------:R-:W-:-:S04]  /*0780*/  IMAD.HI.U32 R18, R25, R9, RZ ;  /* 0x0000000919127227 */ /* 0x000fc800078e00ff */
[----:B------:R-:W-:-:S04]  /*0790*/  IMAD.WIDE.U32 R12, P1, R11, R22, R12 ;  /* 0x000000160b0c7225 */ /* 0x000fc8000782000c */
[----:B------:R-:W-:-:S04]  /*07a0*/  IMAD.WIDE.U32 R18, R4, R25, R18 ;  /* 0x0000001904127225 */ /* 0x000fc800078e0012 */
[----:B------:R-:W-:Y:S01]  /*07b0*/  IMAD.X R17, RZ, RZ, RZ, P1 ;  /* 0x000000ffff117224 */ /* 0x000fe200008e06ff */
[----:B------:R-:W-:Y:S01]  /*07c0*/  IADD3 RZ, P0, PT, R9, R18, RZ ;  /* 0x0000001209ff7210 */ /* 0x000fe20007f1e0ff */
[----:B------:R-:W-:Y:S01]  /*07d0*/  IMAD.MOV.U32 R16, RZ, RZ, R13 ;  /* 0x000000ffff107224 */ /* 0x000fe200078e000d */
[----:B------:R-:W-:Y:S02]  /*07e0*/  IADD3 R12, P1, PT, R15, R12, RZ ;  /* 0x0000000c0f0c7210 */ /* 0x000fe40007f3e0ff */
[----:B------:R-:W-:Y:S02]  /*07f0*/  IADD3.X RZ, P0, PT, R4, R19, RZ, P0, !PT ;  /* 0x0000001304ff7210 */ /* 0x000fe4000071e4ff */
[----:B------:R-:W-:Y:S01]  /*0800*/  VIMNMX.U32 R13, PT, PT, R25, -0x2, PT ;  /* 0xfffffffe190d7848 */ /* 0x000fe20003fe0000 */
[----:B------:R-:W-:Y:S01]  /*0810*/  IMAD.WIDE.U32.X R16, R11, R23, R16, P1 ;  /* 0x000000170b107225 */ /* 0x000fe200008e0410 */
[C---:B------:R-:W-:Y:S02]  /*0820*/  SHF.L.U32 R15, R14.reuse, R6, RZ ;  /* 0x000000060e0f7219 */ /* 0x040fe400000006ff */
[----:B------:R-:W-:-:S02]  /*0830*/  SHF.L.W.U32.HI R18, R14, R3, R12 ;  /* 0x000000030e127219 */ /* 0x000fc40000010e0c */
[-C--:B------:R-:W-:Y:S02]  /*0840*/  SHF.L.W.U32.HI R14, R12, R3.reuse, R16 ;  /* 0x000000030c0e7219 */ /* 0x080fe40000010e10 */
[-C--:B------:R-:W-:Y:S02]  /*0850*/  SHF.L.W.U32.HI R16, R16, R3.reuse, R17 ;  /* 0x0000000310107219 */ /* 0x080fe40000010e11 */
[----:B------:R-:W-:Y:S01]  /*0860*/  SHF.L.W.U32.HI R17, R17, R3, RZ ;  /* 0x0000000311117219 */ /* 0x000fe20000010eff */
[----:B------:R-:W-:-:S07]  /*0870*/  @!P0 VIADD R25, R13, 0x1 ;  /* 0x000000010d198836 */ /* 0x000fce0000000000 */
.L_x_5:
[----:B------:R-:W-:Y:S01]  /*0880*/  IADD3 RZ, P0, PT, -R9, R14, RZ ;  /* 0x0000000e09ff7210 */ /* 0x000fe20007f1e1ff */
[----:B------:R-:W-:Y:S01]  /*0890*/  IMAD.MOV.U32 R12, RZ, RZ, RZ ;  /* 0x000000ffff0c7224 */ /* 0x000fe200078e00ff */
[----:B------:R-:W-:Y:S01]  /*08a0*/  UMOV UR5, URZ ;  /* 0x000000ff00057c82 */ /* 0x000fe20008000000 */
[----:B------:R-:W-:Y:S01]  /*08b0*/  UIADD3 UR4, UPT, UPT, UR4, 0x20, URZ ;  /* 0x0000002004047890 */ /* 0x000fe2000fffe0ff */
[----:B------:R-:W-:-:S04]  /*08c0*/  IADD3.X RZ, P0, PT, ~R4, R16, RZ, P0, !PT ;  /* 0x0000001004ff7210 */ /* 0x000fc8000071e5ff */
[----:B------:R-:W-:-:S03]  /*08d0*/  IADD3.X R13, PT, PT, R17, 0x1, RZ, P0, !PT ;  /* 0x00000001110d7810 */ /* 0x000fc600007fe4ff */
[----:B------:R-:W-:-:S05]  /*08e0*/  IMAD.HI.U32 R12, R17, R25, R12 ;  /* 0x00000019110c7227 */ /* 0x000fca00078e000c */
[----:B------:R-:W-:-:S04]  /*08f0*/  ISETP.GE.U32.AND P0, PT, R12, R17, PT ;  /* 0x000000110c00720c */ /* 0x000fc80003f06070 */
[----:B------:R-:W-:-:S05]  /*0900*/  SEL R19, R12, 0xffffffff, P0 ;  /* 0xffffffff0c137807 */ /* 0x000fca0000000000 */
[----:B------:R-:W-:-:S04]  /*0910*/  IMAD.WIDE.U32 R12, R19, R9, RZ ;  /* 0x00000009130c7225 */ /* 0x000fc800078e00ff */
[----:B------:R-:W-:Y:S02]  /*0920*/  IMAD.MOV.U32 R12, RZ, RZ, R13 ;  /* 0x000000ffff0c7224 */ /* 0x000fe400078e000d */
[----:B------:R-:W-:Y:S02]  /*0930*/  IMAD R23, R9, R19, RZ ;  /* 0x0000001309177224 */ /* 0x000fe400078e02ff */
[----:B------:R-:W-:-:S03]  /*0940*/  IMAD.MOV.U32 R13, RZ, RZ, RZ ;  /* 0x000000ffff0d7224 */ /* 0x000fc600078e00ff */
[----:B------:R-:W-:Y:S01]  /*0950*/  IADD3 R22, P0, PT, -R23, R14, RZ ;  /* 0x0000000e17167210 */ /* 0x000fe20007f1e1ff */
[----:B------:R-:W-:-:S03]  /*0960*/  IMAD.WIDE.U32 R12, R4, R19, R12 ;  /* 0x00000013040c7225 */ /* 0x000fc600078e000c */
[----:B------:R-:W-:-:S04]  /*0970*/  IADD3.X R19, P0, PT, R16, ~R12, RZ, P0, !PT ;  /* 0x8000000c10137210 */ /* 0x000fc8000071e4ff */
[----:B------:R-:W-:-:S13]  /*0980*/  IADD3.X R12, P0, PT, R17, ~R13, RZ, P0, !PT ;  /* 0x8000000d110c7210 */ /* 0x000fda000071e4ff */
[----:B------:R-:W-:-:S04]  /*0990*/  @!P0 IADD3 R22, P1, PT, R9, R22, RZ ;  /* 0x0000001609168210 */ /* 0x000fc80007f3e0ff */
[----:B------:R-:W-:-:S04]  /*09a0*/  @!P0 IADD3.X R19, P1, PT, R4, R19, RZ, P1, !PT ;  /* 0x0000001304138210 */ /* 0x000fc80000f3e4ff */
[----:B------:R-:W-:Y:S02]  /*09b0*/  @!P0 IADD3.X R12, P2, PT, RZ, R12, RZ, P1, !PT ;  /* 0x0000000cff0c8210 */ /* 0x000fe40000f5e4ff */
[----:B------:R-:W-:Y:S02]  /*09c0*/  PLOP3.LUT P1, PT, PT, PT, PT, 0x8, 0x80 ;  /* 0x000000000080781c */ /* 0x000fe40003f2e170 */
[----:B------:R-:W-:Y:S02]  /*09d0*/  @!P0 PLOP3.LUT P1, PT, P2, PT, PT, 0x8, 0x80 ;  /* 0x000000000080881c */ /* 0x000fe4000172e170 */
[----:B------:R-:W-:-:S04]  /*09e0*/  IADD3 RZ, P0, PT, R15, -UR5, RZ ;  /* 0x800000050fff7c10 */ /* 0x000fc8000ff1e0ff */
[----:B------:R-:W-:Y:S01]  /*09f0*/  IADD3.X R14, P0, PT, R18, -0x1, RZ, P0, !PT ;  /* 0xffffffff120e7810 */ /* 0x000fe2000071e4ff */
[----:B------:R-:W-:-:S06]  /*0a00*/  IMAD.MOV.U32 R18, RZ, RZ, R15 ;  /* 0x000000ffff127224 */ /* 0x000fcc00078e000f */
[----:B------:R-:W-:-:S04]  /*0a10*/  @P1 IADD3 R22, P2, PT, R9, R22, RZ ;  /* 0x0000001609161210 */ /* 0x000fc80007f5e0ff */
[----:B------:R-:W-:Y:S02]  /*0a20*/  @P1 IADD3.X R19, P2, PT, R4, R19, RZ, P2, !PT ;  /* 0x0000001304131210 */ /* 0x000fe4000175e4ff */
[----:B------:R-:W-:-:S03]  /*0a30*/  IADD3.X R16, P0, PT, R22, -0x1, RZ, P0, !PT ;  /* 0xffffffff16107810 */ /* 0x000fc6000071e4ff */
[----:B------:R-:W-:Y:S01]  /*0a40*/  @P1 IMAD.X R12, RZ, RZ, R12, P2 ;  /* 0x000000ffff0c1224 */ /* 0x000fe200010e060c */
[----:B------:R-:W-:Y:S02]  /*0a50*/  IADD3.X R17, P0, PT, R19, -0x1, RZ, P0, !PT ;  /* 0xffffffff13117810 */ /* 0x000fe4000071e4ff */
[----:B------:R-:W-:Y:S02]  /*0a60*/  ISETP.LT.U32.AND P2, PT, R5, UR4, PT ;  /* 0x0000000405007c0c */ /* 0x000fe4000bf41070 */
[----:B------:R-:W-:-:S13]  /*0a70*/  IADD3.X RZ, P0, PT, R12, -0x1, RZ, P0, !PT ;  /* 0xffffffff0cff7810 */ /* 0x000fda000071e4ff */
[----:B------:R-:W-:Y:S01]  /*0a80*/  @!P0 IADD3 RZ, P1, PT, RZ, R15, RZ ;  /* 0x0000000fffff8210 */ /* 0x000fe20007f3e0ff */
[----:B------:R-:W-:-:S03]  /*0a90*/  IMAD.MOV.U32 R15, RZ, RZ, RZ ;  /* 0x000000ffff0f7224 */ /* 0x000fc600078e00ff */
[----:B------:R-:W-:-:S04]  /*0aa0*/  @!P0 IADD3.X R14, P1, PT, RZ, R14, RZ, P1, !PT ;  /* 0x0000000eff0e8210 */ /* 0x000fc80000f3e4ff */
[----:B------:R-:W-:-:S05]  /*0ab0*/  @!P0 IADD3.X R16, P1, PT, R9, R16, RZ, P1, !PT ;  /* 0x0000001009108210 */ /* 0x000fca0000f3e4ff */
[----:B------:R-:W-:Y:S01]  /*0ac0*/  @!P0 IMAD.X R17, R4, 0x1, R17, P1 ;  /* 0x0000000104118824 */ /* 0x000fe200008e0611 */
[----:B------:R-:W-:Y:S07]  /*0ad0*/  @!P2 BRA `(.L_x_5) ;  /* 0xfffffffc0068a947 */ /* 0x000fee000383ffff */
[----:B------:R-:W-:Y:S02]  /*0ae0*/  ISETP.NE.AND P1, PT, R20, RZ, PT ;  /* 0x000000ff1400720c */ /* 0x000fe40003f25270 */
[-C--:B------:R-:W-:Y:S02]  /*0af0*/  SHF.R.W.U32 R13, R14, R3.reuse, R16 ;  /* 0x000000030e0d7219 */ /* 0x080fe40000001e10 */
[----:B------:R-:W-:Y:S02]  /*0b00*/  ISETP.NE.AND P2, PT, R21, RZ, PT ;  /* 0x000000ff1500720c */ /* 0x000fe40003f45270 */
[-C--:B------:R-:W-:Y:S02]  /*0b10*/  SHF.R.W.U32 R16, R16, R3.reuse, R17 ;  /* 0x0000000310107219 */ /* 0x080fe40000001e11 */
[-C--:B------:R-:W-:Y:S02]  /*0b20*/  SHF.R.W.U32 R14, R18, R3.reuse, R14 ;  /* 0x00000003120e7219 */ /* 0x080fe40000001e0e */
[----:B------:R-:W-:-:S02]  /*0b30*/  SHF.R.W.U32 R17, R17, R3, RZ ;  /* 0x0000000311117219 */ /* 0x000fc40000001eff */
[----:B------:R-:W-:Y:S02]  /*0b40*/  SEL R23, R13, R16, !P2 ;  /* 0x000000100d177207 */ /* 0x000fe40005000000 */
[----:B------:R-:W-:Y:S02]  /*0b50*/  SEL R13, R14, R13, !P2 ;  /* 0x0000000d0e0d7207 */ /* 0x000fe40005000000 */
[----:B------:R-:W-:Y:S02]  /*0b60*/  ISETP.NE.AND P0, PT, R5, 0x80, PT ;  /* 0x000000800500780c */ /* 0x000fe40003f05270 */
[----:B------:R-:W-:Y:S02]  /*0b70*/  @P1 SEL R23, R17, RZ, !P2 ;  /* 0x000000ff11171207 */ /* 0x000fe40005000000 */
[----:B------:R-:W-:Y:S02]  /*0b80*/  @P1 SEL R13, R16, R17, !P2 ;  /* 0x00000011100d1207 */ /* 0x000fe40005000000 */
[----:B------:R-:W-:-:S02]  /*0b90*/  SEL R23, R23, 0xffffffff, P0 ;  /* 0xffffffff17177807 */ /* 0x000fc40000000000 */
[----:B------:R-:W-:-:S07]  /*0ba0*/  SEL R22, R13, 0xffffffff, P0 ;  /* 0xffffffff0d167807 */ /* 0x000fce0000000000 */
.L_x_4:
        /* <DEDUP_REMOVED lines=16> */
[----:B------:R-:W-:Y:S02]  /*0cb0*/  IADD3 RZ, P1, PT, R12, R19, RZ ;  /* 0x000000130cff7210 */ /* 0x000fe40007f3e0ff */
[----:B------:R-:W-:Y:S02]  /*0cc0*/  SHF.R.U32.HI R12, RZ, 0x1f, R15 ;  /* 0x0000001fff0c7819 */ /* 0x000fe4000001160f */
[----:B------:R-:W-:Y:S02]  /*0cd0*/  SEL R17, R17, RZ, P0 ;  /* 0x000000ff11117207 */ /* 0x000fe40000000000 */
[----:B------:R-:W-:Y:S02]  /*0ce0*/  IADD3.X R14, P1, PT, R13, R15, RZ, P1, !PT ;  /* 0x0000000f0d0e7210 */ /* 0x000fe40000f3e4ff */
[----:B------:R-:W-:-:S02]  /*0cf0*/  LOP3.LUT R12, R12, 0x1, RZ, 0x3c, !PT ;  /* 0x000000010c0c7812 */ /* 0x000fc400078e3cff */
[----:B------:R-:W-:Y:S01]  /*0d00*/  IADD3 R14, P0, PT, R17, R14, RZ ;  /* 0x0000000e110e7210 */ /* 0x000fe20007f1e0ff */
[----:B------:R-:W-:Y:S01]  /*0d10*/  IMAD.WIDE.U32 R16, R10, R10, RZ ;  /* 0x0000000a0a107225 */ /* 0x000fe200078e00ff */
[----:B------:R-:W-:-:S05]  /*0d20*/  SEL R13, RZ, 0x1, !P1 ;  /* 0x00000001ff0d7807 */ /* 0x000fca0004800000 */
[----:B------:R-:W-:Y:S02]  /*0d30*/  IMAD.X R12, R12, 0x1, R13, P0 ;  /* 0x000000010c0c7824 */ /* 0x000fe400000e060d */
[----:B------:R-:W-:-:S03]  /*0d40*/  IMAD.MOV.U32 R13, RZ, RZ, RZ ;  /* 0x000000ffff0d7224 */ /* 0x000fc600078e00ff */
[----:B------:R-:W-:-:S04]  /*0d50*/  ISETP.NE.AND P0, PT, R12, 0x2, PT ;  /* 0x000000020c00780c */ /* 0x000fc80003f05270 */
        /* <DEDUP_REMOVED lines=18> */
.L_x_6:
        /* <DEDUP_REMOVED lines=38> */
[----:B------:R-:W-:Y:S01]  /*10e0*/  ISETP.NE.AND P1, PT, R20, RZ, PT ;  /* 0x000000ff1400720c */ /* 0x000fe20003f25270 */
[----:B------:R-:W-:Y:S01]  /*10f0*/  UISETP.GT.U32.AND UP0, UPT, UR6, 0x1, UPT ;  /* 0x000000010600788c */ /* 0x000fe2000bf04070 */
[----:B------:R-:W-:Y:S01]  /*1100*/  ISETP.NE.AND P2, PT, R21, RZ, PT ;  /* 0x000000ff1500720c */ /* 0x000fe20003f45270 */
[----:B------:R-:W-:Y:S01]  /*1110*/  USHF.R.U64 UR4, UR6, 0x1, UR7 ;  /* 0x0000000106047899 */ /* 0x000fe20008001207 */
[-C--:B------:R-:W-:Y:S01]  /*1120*/  SHF.R.W.U32 R10, R16, R3.reuse, R14 ;  /* 0x00000003100a7219 */ /* 0x080fe20000001e0e */
[----:B------:R-:W-:Y:S01]  /*1130*/  UISETP.GT.U32.AND.EX UP0, UPT, UR7, URZ, UPT, UP0 ;  /* 0x000000ff0700728c */ /* 0x000fe2000bf04100 */
[-C--:B------:R-:W-:Y:S01]  /*1140*/  SHF.R.W.U32 R11, R14, R3.reuse, R13 ;  /* 0x000000030e0b7219 */ /* 0x080fe20000001e0d */
[----:B------:R-:W-:Y:S01]  /*1150*/  USHF.R.U32.HI UR5, URZ, 0x1, UR7 ;  /* 0x00000001ff057899 */ /* 0x000fe20008011607 */
[-C--:B------:R-:W-:Y:S02]  /*1160*/  SHF.R.W.U32 R12, R13, R3.reuse, R18 ;  /* 0x000000030d0c7219 */ /* 0x080fe40000001e12 */
[----:B------:R-:W-:Y:S01]  /*1170*/  SHF.R.W.U32 R13, R18, R3, RZ ;  /* 0x00000003120d7219 */ /* 0x000fe20000001eff */
[----:B------:R-:W-:Y:S01]  /*1180*/  UMOV UR6, UR4 ;  /* 0x0000000400067c82 */ /* 0x000fe20008000000 */
[----:B------:R-:W-:-:S02]  /*1190*/  SEL R10, R10, R11, !P2 ;  /* 0x0000000b0a0a7207 */ /* 0x000fc40005000000 */
[----:B------:R-:W-:Y:S01]  /*11a0*/  SEL R11, R11, R12, !P2 ;  /* 0x0000000c0b0b7207 */ /* 0x000fe20005000000 */
[----:B------:R-:W-:Y:S01]  /*11b0*/  UMOV UR7, UR5 ;  /* 0x0000000500077c82 */ /* 0x000fe20008000000 */
[----:B------:R-:W-:Y:S02]  /*11c0*/  ISETP.NE.AND P0, PT, R5, 0x80, PT ;  /* 0x000000800500780c */ /* 0x000fe40003f05270 */
[----:B------:R-:W-:Y:S02]  /*11d0*/  @P1 SEL R11, R13, RZ, !P2 ;  /* 0x000000ff0d0b1207 */ /* 0x000fe40005000000 */
[----:B------:R-:W-:Y:S02]  /*11e0*/  @P1 SEL R10, R12, R13, !P2 ;  /* 0x0000000d0c0a1207 */ /* 0x000fe40005000000 */
[----:B------:R-:W-:Y:S02]  /*11f0*/  SEL R11, R11, 0xffffffff, P0 ;  /* 0xffffffff0b0b7807 */ /* 0x000fe40000000000 */
[----:B------:R-:W-:Y:S01]  /*1200*/  SEL R10, R10, 0xffffffff, P0 ;  /* 0xffffffff0a0a7807 */ /* 0x000fe20000000000 */
[----:B------:R-:W-:Y:S06]  /*1210*/  BRA.U UP0, `(.L_x_7) ;  /* 0xfffffff100d47547 */ /* 0x000fec000b83ffff */
.L_x_3:
[----:B------:R-:W0:Y:S02]  /*1220*/  LDCU.64 UR4, c[0x0][0x388] ;  /* 0x00007100ff0477ac */ /* 0x000e240008000a00 */
[----:B0-----:R-:W-:-:S04]  /*1230*/  IADD3 R4, P0, PT, R0, UR4, RZ ;  /* 0x0000000400047c10 */ /* 0x001fc8000ff1e0ff */
[----:B------:R-:W-:-:S05]  /*1240*/  IADD3.X R5, PT, PT, R2, UR5, RZ, P0, !PT ;  /* 0x0000000502057c10 */ /* 0x000fca00087fe4ff */
[----:B------:R-:W-:Y:S01]  /*1250*/  STG.E.64 desc[UR8][R4.64], R22 ;  /* 0x0000001604007986 */ /* 0x000fe2000c101b08 */
[----:B------:R-:W-:Y:S05]  /*1260*/  EXIT ;  /* 0x000000000000794d */ /* 0x000fea0003800000 */
        .weak           $__internal_0_$__cuda_sm20_rem_u64
        .type           $__internal_0_$__cuda_sm20_rem_u64,@function
        .size           $__internal_0_$__cuda_sm20_rem_u64,(.L_x_18 - $__internal_0_$__cuda_sm20_rem_u64)
$__internal_0_$__cuda_sm20_rem_u64:
[----:B------:R-:W0:Y:S01]  /*1270*/  LDCU.64 UR4, c[0x0][0x398] ;  /* 0x00007300ff0477ac */ /* 0x000e220008000a00 */
[----:B------:R-:W1:Y:S01]  /*1280*/  LDC.64 R4, c[0x0][0x398] ;  /* 0x0000e600ff047b82 */ /* 0x000e620000000a00 */
[----:B0-----:R-:W0:Y:S08]  /*1290*/  I2F.U64.RP R3, UR4 ;  /* 0x0000000400037d12 */ /* 0x001e300008309000 */
[----:B0-----:R-:W0:Y:S02]  /*12a0*/  MUFU.RCP R3, R3 ;  /* 0x0000000300037308 */ /* 0x001e240000001000 */
[----:B0-----:R-:W-:-:S06]  /*12b0*/  VIADD R10, R3, 0x1ffffffe ;  /* 0x1ffffffe030a7836 */ /* 0x001fcc0000000000 */
[----:B------:R-:W1:Y:S02]  /*12c0*/  F2I.U64.TRUNC R10, R10 ;  /* 0x0000000a000a7311 */ /* 0x000e64000020d800 */
[----:B-1----:R-:W-:-:S04]  /*12d0*/  IMAD.WIDE.U32 R12, R10, R4, RZ ;  /* 0x000000040a0c7225 */ /* 0x002fc800078e00ff */
[C---:B------:R-:W-:Y:S01]  /*12e0*/  IMAD R9, R10.reuse, R5, R13 ;  /* 0x000000050a097224 */ /* 0x040fe200078e020d */
[----:B------:R-:W-:Y:S01]  /*12f0*/  IADD3 R15, P0, PT, RZ, -R12, RZ ;  /* 0x8000000cff0f7210 */ /* 0x000fe20007f1e0ff */
[----:B------:R-:W-:Y:S02]  /*1300*/  IMAD.MOV.U32 R13, RZ, RZ, R10 ;  /* 0x000000ffff0d7224 */ /* 0x000fe400078e000a */
[----:B------:R-:W-:Y:S02]  /*1310*/  IMAD R9, R11, R4, R9 ;  /* 0x000000040b097224 */ /* 0x000fe400078e0209 */
[----:B------:R-:W-:-:S04]  /*1320*/  IMAD.HI.U32 R12, R10, R15, RZ ;  /* 0x0000000f0a0c7227 */ /* 0x000fc800078e00ff */
[----:B------:R-:W-:-:S04]  /*1330*/  IMAD.X R9, RZ, RZ, ~R9, P0 ;  /* 0x000000ffff097224 */ /* 0x000fc800000e0e09 */
[----:B------:R-:W-:-:S04]  /*1340*/  IMAD.WIDE.U32 R12, P0, R10, R9, R12 ;  /* 0x000000090a0c7225 */ /* 0x000fc8000780000c */
[C---:B------:R-:W-:Y:S02]  /*1350*/  IMAD R17, R11.reuse, R9, RZ ;  /* 0x000000090b117224 */ /* 0x040fe400078e02ff */
[----:B------:R-:W-:-:S04]  /*1360*/  IMAD.HI.U32 R12, P1, R11, R15, R12 ;  /* 0x0000000f0b0c7227 */ /* 0x000fc8000782000c */
[----:B------:R-:W-:Y:S01]  /*1370*/  IMAD.HI.U32 R3, R11, R9, RZ ;  /* 0x000000090b037227 */ /* 0x000fe200078e00ff */
[----:B------:R-:W-:-:S03]  /*1380*/  IADD3 R13, P2, PT, R17, R12, RZ ;  /* 0x0000000c110d7210 */ /* 0x000fc60007f5e0ff */
[----:B------:R-:W-:Y:S02]  /*1390*/  IMAD.X R3, R3, 0x1, R11, P0 ;  /* 0x0000000103037824 */ /* 0x000fe400000e060b */
[----:B------:R-:W-:-:S03]  /*13a0*/  IMAD.WIDE.U32 R10, R13, R4, RZ ;  /* 0x000000040d0a7225 */ /* 0x000fc600078e00ff */
[----:B------:R-:W-:Y:S01]  /*13b0*/  IADD3.X R3, PT, PT, RZ, RZ, R3, P2, P1 ;  /* 0x000000ffff037210 */ /* 0x000fe200017e2403 */
[----:B------:R-:W-:Y:S01]  /*13c0*/  IMAD R9, R13, R5, R11 ;  /* 0x000000050d097224 */ /* 0x000fe200078e020b */
[----:B------:R-:W-:-:S03]  /*13d0*/  IADD3 R11, P0, PT, RZ, -R10, RZ ;  /* 0x8000000aff0b7210 */ /* 0x000fc60007f1e0ff */
        /* <DEDUP_REMOVED lines=9> */
[----:B------:R-:W-:-:S03]  /*1470*/  IMAD.HI.U32 R10, R9, R6, RZ ;  /* 0x00000006090a7227 */ /* 0x000fc600078e00ff */
[----:B------:R-:W-:Y:S01]  /*1480*/  IADD3.X R3, PT, PT, RZ, RZ, R3, P2, P1 ;  /* 0x000000ffff037210 */ /* 0x000fe200017e2403 */
[----:B------:R-:W-:Y:S02]  /*1490*/  IMAD.MOV.U32 R11, RZ, RZ, RZ ;  /* 0x000000ffff0b7224 */ /* 0x000fe400078e00ff */
[----:B------:R-:W-:-:S04]  /*14a0*/  IMAD.WIDE.U32 R10, R9, R7, R10 ;  /* 0x00000007090a7225 */ /* 0x000fc800078e000a */
[C---:B------:R-:W-:Y:S02]  /*14b0*/  IMAD R12, R3.reuse, R7, RZ ;  /* 0x00000007030c7224 */ /* 0x040fe400078e02ff */
[----:B------:R-:W-:-:S04]  /*14c0*/  IMAD.HI.U32 R9, P0, R3, R6, R10 ;  /* 0x0000000603097227 */ /* 0x000fc8000780000a */
[----:B------:R-:W-:Y:S01]  /*14d0*/  IMAD.HI.U32 R3, R3, R7, RZ ;  /* 0x0000000703037227 */ /* 0x000fe200078e00ff */
[----:B------:R-:W-:-:S03]  /*14e0*/  IADD3 R9, P1, PT, R12, R9, RZ ;  /* 0x000000090c097210 */ /* 0x000fc60007f3e0ff */
[----:B------:R-:W-:Y:S02]  /*14f0*/  IMAD.X R3, RZ, RZ, R3, P0 ;  /* 0x000000ffff037224 */ /* 0x000fe400000e0603 */
[----:B------:R-:W-:-:S04]  /*1500*/  IMAD.WIDE.U32 R10, R9, R4, RZ ;  /* 0x00000004090a7225 */ /* 0x000fc800078e00ff */
[----:B------:R-:W-:Y:S02]  /*1510*/  IMAD.X R3, RZ, RZ, R3, P1 ;  /* 0x000000ffff037224 */ /* 0x000fe400008e0603 */
[----:B------:R-:W-:Y:S01]  /*1520*/  IMAD R9, R9, R5, R11 ;  /* 0x0000000509097224 */ /* 0x000fe200078e020b */
[----:B------:R-:W-:-:S03]  /*1530*/  IADD3 R11, P1, PT, -R10, R6, RZ ;  /* 0x000000060a0b7210 */ /* 0x000fc60007f3e1ff */
[-C--:B------:R-:W-:Y:S01]  /*1540*/  IMAD R6, R3, R4.reuse, R9 ;  /* 0x0000000403067224 */ /* 0x080fe200078e0209 */
[-C--:B------:R-:W-:Y:S01]  /*1550*/  ISETP.GE.U32.AND P0, PT, R11, R4.reuse, PT ;  /* 0x000000040b00720c */ /* 0x080fe20003f06070 */
[----:B------:R-:W-:Y:S02]  /*1560*/  IMAD.MOV.U32 R9, RZ, RZ, 0x0 ;  /* 0x00000000ff097424 */ /* 0x000fe400078e00ff */
[----:B------:R-:W-:Y:S01]  /*1570*/  IMAD.X R10, R7, 0x1, ~R6, P1 ;  /* 0x00000001070a7824 */ /* 0x000fe200008e0e06 */
[----:B------:R-:W-:-:S04]  /*1580*/  IADD3 R3, P1, PT, R11, -R4, RZ ;  /* 0x800000040b037210 */ /* 0x000fc80007f3e0ff */
[C---:B------:R-:W-:Y:S01]  /*1590*/  ISETP.GE.U32.AND.EX P0, PT, R10.reuse, R5, PT, P0 ;  /* 0x000000050a00720c */ /* 0x040fe20003f06100 */
[----:B------:R-:W-:Y:S01]  /*15a0*/  IMAD.X R6, R10, 0x1, ~R5, P1 ;  /* 0x000000010a067824 */ /* 0x000fe200008e0e05 */
[----:B------:R-:W-:Y:S02]  /*15b0*/  ISETP.NE.U32.AND P1, PT, R4, RZ, PT ;  /* 0x000000ff0400720c */ /* 0x000fe40003f25070 */
[----:B------:R-:W-:Y:S02]  /*15c0*/  SEL R3, R3, R11, P0 ;  /* 0x0000000b03037207 */ /* 0x000fe40000000000 */
[----:B------:R-:W-:Y:S02]  /*15d0*/  SEL R6, R6, R10, P0 ;  /* 0x0000000a06067207 */ /* 0x000fe40000000000 */
[CC--:B------:R-:W-:Y:S02]  /*15e0*/  IADD3 R10, P2, PT, R3.reuse, -R4.reuse, RZ ;  /* 0x80000004030a7210 */ /* 0x0c0fe40007f5e0ff */
[----:B------:R-:W-:-:S02]  /*15f0*/  ISETP.GE.U32.AND P0, PT, R3, R4, PT ;  /* 0x000000040300720c */ /* 0x000fc40003f06070 */
[----:B------:R-:W-:Y:S01]  /*1600*/  ISETP.NE.AND.EX P1, PT, R5, RZ, PT, P1 ;  /* 0x000000ff0500720c */ /* 0x000fe20003f25310 */
[C---:B------:R-:W-:Y:S01]  /*1610*/  IMAD.X R11, R6.reuse, 0x1, ~R5, P2 ;  /* 0x00000001060b7824 */ /* 0x040fe200010e0e05 */
[----:B------:R-:W-:-:S04]  /*1620*/  ISETP.GE.U32.AND.EX P0, PT, R6, R5, PT, P0 ;  /* 0x000000050600720c */ /* 0x000fc80003f06100 */
[----:B------:R-:W-:Y:S02]  /*1630*/  SEL R10, R10, R3, P0 ;  /* 0x000000030a0a7207 */ /* 0x000fe40000000000 */
[----:B------:R-:W-:Y:S02]  /*1640*/  SEL R11, R11, R6, P0 ;  /* 0x000000060b0b7207 */ /* 0x000fe40000000000 */
[----:B------:R-:W-:Y:S02]  /*1650*/  SEL R10, R10, 0xffffffff, P1 ;  /* 0xffffffff0a0a7807 */ /* 0x000fe40000800000 */
[----:B------:R-:W-:Y:S01]  /*1660*/  SEL R11, R11, 0xffffffff, P1 ;  /* 0xffffffff0b0b7807 */ /* 0x000fe20000800000 */
[----:B------:R-:W-:Y:S06]  /*1670*/  RET.REL.NODEC R8 `(_Z14rsa_kernel_offPKyPyyymm) ;  /* 0xffffffe808607950 */ /* 0x000fec0003c3ffff */
.L_x_8:
[----:B------:R-:W-:-:S00]  /*1680*/  BRA `(.L_x_8) ;  /* 0xfffffffc00fc7947 */ /* 0x000fc0000383ffff */
[----:B------:R-:W-:-:S00]  /*1690*/  NOP ;  /* 0x0000000000007918 */ /* 0x000fc00000000000 */
        /* <DEDUP_REMOVED lines=14> */
.L_x_18:


//--------------------- .text._Z10rsa_kernelPKyPyyym --------------------------
	.section	.text._Z10rsa_kernelPKyPyyym,"ax",@progbits
	.align	128
        .global         _Z10rsa_kernelPKyPyyym
        .type           _Z10rsa_kernelPKyPyyym,@function
        .size           _Z10rsa_kernelPKyPyyym,(.L_x_19 - _Z10rsa_kernelPKyPyyym)
        .other          _Z10rsa_kernelPKyPyyym,@"STO_CUDA_ENTRY STV_DEFAULT"
_Z10rsa_kernelPKyPyyym:
.text._Z10rsa_kernelPKyPyyym:
[----:B------:R-:W-:Y:S01]  /*0000*/  LDC R1, c[0x0][0x37c] ;  /* 0x0000df00ff017b82 */ /* 0x000fe20000000800 */
[----:B------:R-:W0:Y:S07]  /*0010*/  S2R R3, SR_TID.X ;  /* 0x0000000000037919 */ /* 0x000e2e0000002100 */
[----:B------:R-:W0:Y:S01]  /*0020*/  S2UR UR4, SR_CTAID.X ;  /* 0x00000000000479c3 */ /* 0x000e220000002500 */
[----:B------:R-:W1:Y:S01]  /*0030*/  LDCU UR5, c[0x0][0x3a0] ;  /* 0x00007400ff0577ac */ /* 0x000e620008000800 */
[----:B------:R-:W2:Y:S06]  /*0040*/  LDCU.64 UR6, c[0x0][0x390] ;  /* 0x00007200ff0677ac */ /* 0x000eac0008000a00 */
[----:B------:R-:W0:Y:S02]  /*0050*/  LDC R0, c[0x0][0x360] ;  /* 0x0000d800ff007b82 */ /* 0x000e240000000800 */
[----:B0-----:R-:W-:-:S05]  /*0060*/  IMAD R0, R0, UR4, R3 ;  /* 0x0000000400007c24 */ /* 0x001fca000f8e0203 */
[----:B-1----:R-:W-:-:S13]  /*0070*/  ISETP.GE.AND P0, PT, R0, UR5, PT ;  /* 0x0000000500007c0c */ /* 0x002fda000bf06270 */
[----:B--2---:R-:W-:Y:S05]  /*0080*/  @P0 EXIT ;  /* 0x000000000000094d */ /* 0x004fea0003800000 */
[----:B------:R-:W0:Y:S01]  /*0090*/  LDC.64 R2, c[0x0][0x380] ;  /* 0x0000e000ff027b82 */ /* 0x000e220000000a00 */
[----:B------:R-:W1:Y:S01]  /*00a0*/  LDCU.64 UR8, c[0x0][0x358] ;  /* 0x00006b00ff0877ac */ /* 0x000e620008000a00 */
[----:B------:R-:W2:Y:S01]  /*00b0*/  LDCU UR4, c[0x0][0x39c] ;  /* 0x00007380ff0477ac */ /* 0x000ea20008000800 */
[----:B0-----:R-:W-:-:S06]  /*00c0*/  IMAD.WIDE R2, R0, 0x8, R2 ;  /* 0x0000000800027825 */ /* 0x001fcc00078e0202 */
[----:B-1----:R-:W2:Y:S01]  /*00d0*/  LDG.E.64 R2, desc[UR8][R2.64] ;  /* 0x0000000802027981 */ /* 0x002ea2000c1e1b00 */
[----:B------:R-:W-:Y:S01]  /*00e0*/  BSSY.RECONVERGENT B0, `(.L_x_9) ;  /* 0x000001a000007945 */ /* 0x000fe20003800200 */
[----:B--2---:R-:W-:-:S04]  /*00f0*/  LOP3.LUT R4, R3, UR4, RZ, 0xfc, !PT ;  /* 0x0000000403047c12 */ /* 0x004fc8000f8efcff */
        /* <DEDUP_REMOVED lines=22> */
.L_x_10:
[----:B------:R-:W-:-:S07]  /*0260*/  MOV R6, 0x280 ;  /* 0x0000028000067802 */ /* 0x000fce0000000f00 */
[----:B------:R-:W-:Y:S05]  /*0270*/  CALL.REL.NOINC `($__internal_1_$__cuda_sm20_rem_u64) ;  /* 0x0000000c00e47944 */ /* 0x000fea0003c00000 */
.L_x_11:
[----:B------:R-:W-:Y:S05]  /*0280*/  BSYNC.RECONVERGENT B0 ;  /* 0x0000000000007941 */ /* 0x000fea0003800200 */
.L_x_9:
        /* <DEDUP_REMOVED lines=9> */
[----:B------:R-:W-:Y:S01]  /*0320*/  IMAD.MOV.U32 R22, RZ, RZ, 0x1 ;  /* 0x00000001ff167424 */ /* 0x000fe200078e00ff */
        /* <DEDUP_REMOVED lines=8> */
[----:B------:R-:W-:Y:S02]  /*03b0*/  SEL R9, R6, RZ, P1 ;  /* 0x000000ff06097207 */ /* 0x000fe40000800000 */
[----:B------:R-:W-:Y:S01]  /*03c0*/  ISETP.NE.AND.EX P2, PT, R3, RZ, PT, P2 ;  /* 0x000000ff0300720c */ /* 0x000fe20003f45320 */
[----:B------:R-:W-:Y:S01]  /*03d0*/  IMAD.U32 R3, RZ, RZ, UR4 ;  /* 0x00000004ff037e24 */ /* 0x000fe2000f8e00ff */
[----:B0-----:R-:W-:-:S04]  /*03e0*/  IADD3 R2, PT, PT, -R2, 0x1f, RZ ;  /* 0x0000001f02027810 */ /* 0x001fc80007ffe1ff */
[----:B------:R-:W-:-:S04]  /*03f0*/  SEL R2, R2, 0x20, P2 ;  /* 0x0000002002027807 */ /* 0x000fc80001000000 */
[C---:B------:R-:W-:Y:S02]  /*0400*/  SHF.L.W.U32.HI R4, R9.reuse, R2, R4 ;  /* 0x0000000209047219 */ /* 0x040fe40000010e04 */
[----:B------:R-:W-:Y:S02]  /*0410*/  LOP3.LUT R6, R2, 0x1f, RZ, 0xc0, !PT ;  /* 0x0000001f02067812 */ /* 0x000fe400078ec0ff */
[----:B------:R-:W-:Y:S02]  /*0420*/  PRMT R3, R4, R3, 0x3f ;  /* 0x0000003f04037416 */ /* 0x000fe40000000003 */
[----:B------:R-:W-:Y:S02]  /*0430*/  SHF.L.U32 R9, R9, R6, RZ ;  /* 0x0000000609097219 */ /* 0x000fe400000006ff */
[C---:B------:R-:W-:Y:S02]  /*0440*/  FSETP.GEU.AND P2, PT, |R3|.reuse, 1.175494350822287508e-38, PT ;  /* 0x008000000300780b */ /* 0x040fe40003f4e200 */
[----:B------:R-:W-:-:S02]  /*0450*/  FSETP.GT.AND P1, PT, |R3|, 8.50705917302346158658e+37, PT ;  /* 0x7e8000000300780b */ /* 0x000fc40003f24200 */
[----:B------:R-:W-:-:S04]  /*0460*/  FSEL R5, R5, 1, !P2 ;  /* 0x3f80000005057808 */ /* 0x000fc80005000000 */
[----:B------:R-:W-:Y:S01]  /*0470*/  FSEL R8, R5, 0.25, !P1 ;  /* 0x3e80000005087808 */ /* 0x000fe20004800000 */
[C---:B------:R-:W-:Y:S02]  /*0480*/  VIADD R5, R2.reuse, 0x60 ;  /* 0x0000006002057836 */ /* 0x040fe40000000000 */
[----:B------:R-:W-:Y:S02]  /*0490*/  @P0 VIADD R5, R2, 0x40 ;  /* 0x0000004002050836 */ /* 0x000fe40000000000 */
[----:B------:R-:W-:Y:S01]  /*04a0*/  FMUL R12, R3, R8 ;  /* 0x00000008030c7220 */ /* 0x000fe20000400000 */
[----:B------:R-:W-:Y:S02]  /*04b0*/  IMAD.MOV.U32 R3, RZ, RZ, RZ ;  /* 0x000000ffff037224 */ /* 0x000fe400078e00ff */
[C---:B------:R-:W-:Y:S01]  /*04c0*/  LOP3.LUT R20, R5.reuse, 0x20, RZ, 0xc0, !PT ;  /* 0x0000002005147812 */ /* 0x040fe200078ec0ff */
[----:B------:R-:W0:Y:S01]  /*04d0*/  MUFU.RCP R7, R12 ;  /* 0x0000000c00077308 */ /* 0x000e220000001000 */
[----:B------:R-:W-:Y:S01]  /*04e0*/  LOP3.LUT R21, R5, 0x40, RZ, 0xc0, !PT ;  /* 0x0000004005157812 */ /* 0x000fe200078ec0ff */
[----:B0-----:R-:W-:Y:S01]  /*04f0*/  FMUL R7, R8, R7 ;  /* 0x0000000708077220 */ /* 0x001fe20000400000 */
[----:B------:R-:W-:-:S07]  /*0500*/  IMAD.MOV R8, RZ, RZ, -R4 ;  /* 0x000000ffff087224 */ /* 0x000fce00078e0a04 */
.L_x_16:
        /* <DEDUP_REMOVED lines=49> */
.L_x_14:
        /* <DEDUP_REMOVED lines=11> */
[-C--:B------:R-:W-:Y:S02]  /*08d0*/  IMAD R18, R9, R14.reuse, RZ ;  /* 0x0000000e09127224 */ /* 0x080fe400078e02ff */
[----:B------:R-:W-:Y:S02]  /*08e0*/  IMAD.MOV.U32 R13, RZ, RZ, RZ ;  /* 0x000000ffff0d7224 */ /* 0x000fe400078e00ff */
[----:B------:R-:W-:Y:S01]  /*08f0*/  IMAD.WIDE.U32 R12, R4, R14, R12 ;  /* 0x0000000e040c7225 */ /* 0x000fe200078e000c */
[----:B------:R-:W-:-:S04]  /*0900*/  IADD3 R14, P0, PT, -R18, R15, RZ ;  /* 0x0000000f120e7210 */ /* 0x000fc80007f1e1ff */
        /* <DEDUP_REMOVED lines=36> */
.L_x_13:
        /* <DEDUP_REMOVED lines=45> */
.L_x_15:
        /* <DEDUP_REMOVED lines=40> */
[-C--:B------:R-:W-:Y:S01]  /*10a0*/  SHF.R.W.U32 R10, R16, R2.reuse, R13 ;  /* 0x00000002100a7219 */ /* 0x080fe20000001e0d */
[----:B------:R-:W-:Y:S01]  /*10b0*/  USHF.R.U64 UR4, UR6, 0x1, UR7 ;  /* 0x0000000106047899 */ /* 0x000fe20008001207 */
[----:B------:R-:W-:Y:S01]  /*10c0*/  ISETP.NE.AND P2, PT, R20, RZ, PT ;  /* 0x000000ff1400720c */ /* 0x000fe20003f45270 */
        /* <DEDUP_REMOVED lines=15> */
.L_x_12:
[----:B------:R-:W0:Y:S01]  /*11c0*/  LDC.64 R4, c[0x0][0x388] ;  /* 0x0000e200ff047b82 */ /* 0x000e220000000a00 */
[----:B------:R-:W-:Y:S02]  /*11d0*/  IMAD.MOV.U32 R23, RZ, RZ, R3 ;  /* 0x000000ffff177224 */ /* 0x000fe400078e0003 */
[----:B0-----:R-:W-:-:S05]  /*11e0*/  IMAD.WIDE R4, R0, 0x8, R4 ;  /* 0x0000000800047825 */ /* 0x001fca00078e0204 */
[----:B------:R-:W-:Y:S01]  /*11f0*/  STG.E.64 desc[UR8][R4.64], R22 ;  /* 0x0000001604007986 */ /* 0x000fe2000c101b08 */
[----:B------:R-:W-:Y:S05]  /*1200*/  EXIT ;  /* 0x000000000000794d */ /* 0x000fea0003800000 */
        .weak           $__internal_1_$__cuda_sm20_rem_u64
        .type           $__internal_1_$__cuda_sm20_rem_u64,@function
        .size           $__internal_1_$__cuda_sm20_rem_u64,(.L_x_19 - $__internal_1_$__cuda_sm20_rem_u64)
$__internal_1_$__cuda_sm20_rem_u64:
[----:B------:R-:W0:Y:S01]  /*1210*/  LDCU.64 UR4, c[0x0][0x398] ;  /* 0x00007300ff0477ac */ /* 0x000e220008000a00 */
[----:B------:R-:W1:Y:S01]  /*1220*/  LDC.64 R4, c[0x0][0x398] ;  /* 0x0000e600ff047b82 */ /* 0x000e620000000a00 */
[----:B0-----:R-:W0:Y:S08]  /*1230*/  I2F.U64.RP R7, UR4 ;  /* 0x0000000400077d12 */ /* 0x001e300008309000 */
[----:B0-----:R-:W0:Y:S02]  /*1240*/  MUFU.RCP R7, R7 ;  /* 0x0000000700077308 */ /* 0x001e240000001000 */
[----:B0-----:R-:W-:-:S06]  /*1250*/  VIADD R8, R7, 0x1ffffffe ;  /* 0x1ffffffe07087836 */ /* 0x001fcc0000000000 */
[----:B------:R-:W1:Y:S02]  /*1260*/  F2I.U64.TRUNC R8, R8 ;  /* 0x0000000800087311 */ /* 0x000e64000020d800 */
[----:B-1----:R-:W-:-:S04]  /*1270*/  IMAD.WIDE.U32 R10, R8, R4, RZ ;  /* 0x00000004080a7225 */ /* 0x002fc800078e00ff */
[----:B------:R-:W-:Y:S01]  /*1280*/  IMAD R11, R8, R5, R11 ;  /* 0x00000005080b7224 */ /* 0x000fe200078e020b */
[----:B------:R-:W-:-:S03]  /*1290*/  IADD3 R13, P0, PT, RZ, -R10, RZ ;  /* 0x8000000aff0d7210 */ /* 0x000fc60007f1e0ff */
[----:B------:R-:W-:Y:S02]  /*12a0*/  IMAD R11, R9, R4, R11 ;  /* 0x00000004090b7224 */ /* 0x000fe400078e020b */
[----:B------:R-:W-:-:S04]  /*12b0*/  IMAD.HI.U32 R10, R8, R13, RZ ;  /* 0x0000000d080a7227 */ /* 0x000fc800078e00ff */
[----:B------:R-:W-:Y:S02]  /*12c0*/  IMAD.X R15, RZ, RZ, ~R11, P0 ;  /* 0x000000ffff0f7224 */ /* 0x000fe400000e0e0b */
[----:B------:R-:W-:Y:S02]  /*12d0*/  IMAD.MOV.U32 R11, RZ, RZ, R8 ;  /* 0x000000ffff0b7224 */ /* 0x000fe400078e0008 */
[-C--:B------:R-:W-:Y:S02]  /*12e0*/  IMAD R17, R9, R15.reuse, RZ ;  /* 0x0000000f09117224 */ /* 0x080fe400078e02ff */
[----:B------:R-:W-:-:S04]  /*12f0*/  IMAD.WIDE.U32 R10, P0, R8, R15, R10 ;  /* 0x0000000f080a7225 */ /* 0x000fc8000780000a */
[----:B------:R-:W-:-:S04]  /*1300*/  IMAD.HI.U32 R7, R9, R15, RZ ;  /* 0x0000000f09077227 */ /* 0x000fc800078e00ff */
[----:B------:R-:W-:-:S04]  /*1310*/  IMAD.HI.U32 R10, P1, R9, R13, R10 ;  /* 0x0000000d090a7227 */ /* 0x000fc8000782000a */
[----:B------:R-:W-:Y:S01]  /*1320*/  IMAD.X R7, R7, 0x1, R9, P0 ;  /* 0x0000000107077824 */ /* 0x000fe200000e0609 */
[----:B------:R-:W-:-:S04]  /*1330*/  IADD3 R11, P2, PT, R17, R10, RZ ;  /* 0x0000000a110b7210 */ /* 0x000fc80007f5e0ff */
[----:B------:R-:W-:Y:S01]  /*1340*/  IADD3.X R7, PT, PT, RZ, RZ, R7, P2, P1 ;  /* 0x000000ffff077210 */ /* 0x000fe200017e2407 */
[----:B------:R-:W-:-:S04]  /*1350*/  IMAD.WIDE.U32 R8, R11, R4, RZ ;  /* 0x000000040b087225 */ /* 0x000fc800078e00ff */
[----:B------:R-:W-:Y:S01]  /*1360*/  IMAD R9, R11, R5, R9 ;  /* 0x000000050b097224 */ /* 0x000fe200078e0209 */
[----:B------:R-:W-:-:S03]  /*1370*/  IADD3 R13, P0, PT, RZ, -R8, RZ ;  /* 0x80000008ff0d7210 */ /* 0x000fc60007f1e0ff */
[----:B------:R-:W-:Y:S02]  /*1380*/  IMAD R9, R7, R4, R9 ;  /* 0x0000000407097224 */ /* 0x000fe400078e0209 */
[----:B------:R-:W-:-:S04]  /*1390*/  IMAD.HI.U32 R10, R11, R13, RZ ;  /* 0x0000000d0b0a7227 */ /* 0x000fc800078e00ff */
[----:B------:R-:W-:Y:S02]  /*13a0*/  IMAD.X R8, RZ, RZ, ~R9, P0 ;  /* 0x000000ffff087224 */ /* 0x000fe400000e0e09 */
[----:B------:R-:W-:Y:S02]  /*13b0*/  IMAD.MOV.U32 R9, RZ, RZ, RZ ;  /* 0x000000ffff097224 */ /* 0x000fe400078e00ff */
        /* <DEDUP_REMOVED lines=37> */
[----:B------:R-:W-:Y:S06]  /*1610*/  RET.REL.NODEC R6 `(_Z10rsa_kernelPKyPyyym) ;  /* 0xffffffe806787950 */ /* 0x000fec0003c3ffff */
.L_x_17:
        /* <DEDUP_REMOVED lines=14> */
.L_x_19:


//--------------------- .nv.shared.reserved.0     --------------------------
	.section	.nv.shared.reserved.0,"aw",@nobits
	.weak		__nv_reservedSMEM_offset_0_alias
	.size		__nv_reservedSMEM_offset_0_alias, 0, 64
	.other		__nv_reservedSMEM_offset_0_alias,@"STO_CUDA_RESERVED_SHARED STV_DEFAULT"
__nv_reservedSMEM_offset_0_alias:
	.zero		0
	.zero		64


//--------------------- .nv.constant0._Z14rsa_kernel_offPKyPyyymm --------------------------
	.section	.nv.constant0._Z14rsa_kernel_offPKyPyyymm,"a",@progbits
	.sectionflags	@""
	.align	4
.nv.constant0._Z14rsa_kernel_offPKyPyyymm:
	.zero		944


//--------------------- .nv.constant0._Z10rsa_kernelPKyPyyym --------------------------
	.section	.nv.constant0._Z10rsa_kernelPKyPyyym,"a",@progbits
	.sectionflags	@""
	.align	4
.nv.constant0._Z10rsa_kernelPKyPyyym:
	.zero		936


//--------------------- SYMBOLS --------------------------

	.type		.nv.reservedSmem.offset0,@object
	.size		.nv.reservedSmem.offset0,0x4
